//
// Generated by NVIDIA NVVM Compiler
//
// Compiler Build ID: CL-36424714
// Cuda compilation tools, release 13.0, V13.0.88
// Based on NVVM 20.0.0
//

.version 9.0
.target sm_100
.address_size 64

	// .globl	_Z9relabel_kPKfS0_iiPi
.extern .func  (.param .b32 func_retval0) vprintf
(
	.param .b64 vprintf_param_0,
	.param .b64 vprintf_param_1
)
;
.extern .shared .align 16 .b8 _clusters[];
.global .align 1 .b8 $str[36] = {66, 108, 111, 99, 107, 73, 100, 32, 61, 32, 37, 100, 44, 32, 83, 117, 109, 32, 61, 32, 37, 102, 44, 32, 67, 111, 117, 110, 116, 32, 61, 32, 37, 100, 10};
.global .align 1 .b8 $str$1[36] = {67, 108, 117, 115, 116, 101, 114, 32, 61, 32, 37, 100, 44, 32, 83, 117, 109, 32, 61, 32, 37, 102, 44, 32, 67, 111, 117, 110, 116, 32, 61, 32, 37, 100, 10};

.visible .entry _Z9relabel_kPKfS0_iiPi(
	.param .u64 .ptr .align 1 _Z9relabel_kPKfS0_iiPi_param_0,
	.param .u64 .ptr .align 1 _Z9relabel_kPKfS0_iiPi_param_1,
	.param .u32 _Z9relabel_kPKfS0_iiPi_param_2,
	.param .u32 _Z9relabel_kPKfS0_iiPi_param_3,
	.param .u64 .ptr .align 1 _Z9relabel_kPKfS0_iiPi_param_4
)
{
	.reg .pred 	%p<40>;
	.reg .b32 	%r<107>;
	.reg .b32 	%f<130>;
	.reg .b64 	%rd<24>;

	ld.param.u64 	%rd8, [_Z9relabel_kPKfS0_iiPi_param_0];
	ld.param.u64 	%rd10, [_Z9relabel_kPKfS0_iiPi_param_1];
	ld.param.u32 	%r32, [_Z9relabel_kPKfS0_iiPi_param_2];
	ld.param.u32 	%r31, [_Z9relabel_kPKfS0_iiPi_param_3];
	ld.param.u64 	%rd9, [_Z9relabel_kPKfS0_iiPi_param_4];
	cvta.to.global.u64 	%rd1, %rd10;
	mov.u32 	%r33, %tid.x;
	mov.u32 	%r34, %ctaid.x;
	mov.u32 	%r35, %ntid.x;
	mad.lo.s32 	%r1, %r34, %r35, %r33;
	setp.ge.s32 	%p1, %r1, %r32;
	@%p1 bra 	$L__BB0_15;
	setp.lt.s32 	%p2, %r31, 1;
	mov.b32 	%r106, 0;
	@%p2 bra 	$L__BB0_14;
	cvta.to.global.u64 	%rd11, %rd8;
	mul.wide.s32 	%rd12, %r1, 4;
	add.s64 	%rd13, %rd11, %rd12;
	ld.global.f32 	%f1, [%rd13];
	and.b32  	%r2, %r31, 15;
	setp.lt.u32 	%p3, %r31, 16;
	mov.f32 	%f126, 0f3F800000;
	mov.b32 	%r98, 0;
	mov.u32 	%r106, %r98;
	@%p3 bra 	$L__BB0_5;
	and.b32  	%r98, %r31, 2147483632;
	add.s64 	%rd22, %rd1, 32;
	mov.f32 	%f126, 0f3F800000;
	mov.b32 	%r92, 0;
	mov.u32 	%r106, %r92;
$L__BB0_4:
	.pragma "nounroll";
	ld.global.f32 	%f13, [%rd22+-32];
	sub.f32 	%f14, %f1, %f13;
	mul.f32 	%f15, %f14, %f14;
	setp.le.f32 	%p4, %f15, %f126;
	selp.f32 	%f16, %f15, %f126, %p4;
	selp.b32 	%r40, %r92, %r106, %p4;
	ld.global.f32 	%f17, [%rd22+-28];
	sub.f32 	%f18, %f1, %f17;
	mul.f32 	%f19, %f18, %f18;
	setp.le.f32 	%p5, %f19, %f16;
	selp.f32 	%f20, %f19, %f16, %p5;
	add.s32 	%r41, %r92, 1;
	selp.b32 	%r42, %r41, %r40, %p5;
	ld.global.f32 	%f21, [%rd22+-24];
	sub.f32 	%f22, %f1, %f21;
	mul.f32 	%f23, %f22, %f22;
	setp.le.f32 	%p6, %f23, %f20;
	selp.f32 	%f24, %f23, %f20, %p6;
	add.s32 	%r43, %r92, 2;
	selp.b32 	%r44, %r43, %r42, %p6;
	ld.global.f32 	%f25, [%rd22+-20];
	sub.f32 	%f26, %f1, %f25;
	mul.f32 	%f27, %f26, %f26;
	setp.le.f32 	%p7, %f27, %f24;
	selp.f32 	%f28, %f27, %f24, %p7;
	add.s32 	%r45, %r92, 3;
	selp.b32 	%r46, %r45, %r44, %p7;
	ld.global.f32 	%f29, [%rd22+-16];
	sub.f32 	%f30, %f1, %f29;
	mul.f32 	%f31, %f30, %f30;
	setp.le.f32 	%p8, %f31, %f28;
	selp.f32 	%f32, %f31, %f28, %p8;
	add.s32 	%r47, %r92, 4;
	selp.b32 	%r48, %r47, %r46, %p8;
	ld.global.f32 	%f33, [%rd22+-12];
	sub.f32 	%f34, %f1, %f33;
	mul.f32 	%f35, %f34, %f34;
	setp.le.f32 	%p9, %f35, %f32;
	selp.f32 	%f36, %f35, %f32, %p9;
	add.s32 	%r49, %r92, 5;
	selp.b32 	%r50, %r49, %r48, %p9;
	ld.global.f32 	%f37, [%rd22+-8];
	sub.f32 	%f38, %f1, %f37;
	mul.f32 	%f39, %f38, %f38;
	setp.le.f32 	%p10, %f39, %f36;
	selp.f32 	%f40, %f39, %f36, %p10;
	add.s32 	%r51, %r92, 6;
	selp.b32 	%r52, %r51, %r50, %p10;
	ld.global.f32 	%f41, [%rd22+-4];
	sub.f32 	%f42, %f1, %f41;
	mul.f32 	%f43, %f42, %f42;
	setp.le.f32 	%p11, %f43, %f40;
	selp.f32 	%f44, %f43, %f40, %p11;
	add.s32 	%r53, %r92, 7;
	selp.b32 	%r54, %r53, %r52, %p11;
	ld.global.f32 	%f45, [%rd22];
	sub.f32 	%f46, %f1, %f45;
	mul.f32 	%f47, %f46, %f46;
	setp.le.f32 	%p12, %f47, %f44;
	selp.f32 	%f48, %f47, %f44, %p12;
	add.s32 	%r55, %r92, 8;
	selp.b32 	%r56, %r55, %r54, %p12;
	ld.global.f32 	%f49, [%rd22+4];
	sub.f32 	%f50, %f1, %f49;
	mul.f32 	%f51, %f50, %f50;
	setp.le.f32 	%p13, %f51, %f48;
	selp.f32 	%f52, %f51, %f48, %p13;
	add.s32 	%r57, %r92, 9;
	selp.b32 	%r58, %r57, %r56, %p13;
	ld.global.f32 	%f53, [%rd22+8];
	sub.f32 	%f54, %f1, %f53;
	mul.f32 	%f55, %f54, %f54;
	setp.le.f32 	%p14, %f55, %f52;
	selp.f32 	%f56, %f55, %f52, %p14;
	add.s32 	%r59, %r92, 10;
	selp.b32 	%r60, %r59, %r58, %p14;
	ld.global.f32 	%f57, [%rd22+12];
	sub.f32 	%f58, %f1, %f57;
	mul.f32 	%f59, %f58, %f58;
	setp.le.f32 	%p15, %f59, %f56;
	selp.f32 	%f60, %f59, %f56, %p15;
	add.s32 	%r61, %r92, 11;
	selp.b32 	%r62, %r61, %r60, %p15;
	ld.global.f32 	%f61, [%rd22+16];
	sub.f32 	%f62, %f1, %f61;
	mul.f32 	%f63, %f62, %f62;
	setp.le.f32 	%p16, %f63, %f60;
	selp.f32 	%f64, %f63, %f60, %p16;
	add.s32 	%r63, %r92, 12;
	selp.b32 	%r64, %r63, %r62, %p16;
	ld.global.f32 	%f65, [%rd22+20];
	sub.f32 	%f66, %f1, %f65;
	mul.f32 	%f67, %f66, %f66;
	setp.le.f32 	%p17, %f67, %f64;
	selp.f32 	%f68, %f67, %f64, %p17;
	add.s32 	%r65, %r92, 13;
	selp.b32 	%r66, %r65, %r64, %p17;
	ld.global.f32 	%f69, [%rd22+24];
	sub.f32 	%f70, %f1, %f69;
	mul.f32 	%f71, %f70, %f70;
	setp.le.f32 	%p18, %f71, %f68;
	selp.f32 	%f72, %f71, %f68, %p18;
	add.s32 	%r67, %r92, 14;
	selp.b32 	%r68, %r67, %r66, %p18;
	ld.global.f32 	%f73, [%rd22+28];
	sub.f32 	%f74, %f1, %f73;
	mul.f32 	%f75, %f74, %f74;
	setp.le.f32 	%p19, %f75, %f72;
	selp.f32 	%f126, %f75, %f72, %p19;
	add.s32 	%r69, %r92, 15;
	selp.b32 	%r106, %r69, %r68, %p19;
	add.s64 	%rd22, %rd22, 64;
	add.s32 	%r92, %r92, 16;
	setp.ne.s32 	%p20, %r92, %r98;
	@%p20 bra 	$L__BB0_4;
$L__BB0_5:
	setp.eq.s32 	%p21, %r2, 0;
	@%p21 bra 	$L__BB0_14;
	and.b32  	%r11, %r31, 7;
	setp.lt.u32 	%p22, %r2, 8;
	@%p22 bra 	$L__BB0_8;
	mul.wide.u32 	%rd14, %r98, 4;
	add.s64 	%rd15, %rd1, %rd14;
	ld.global.f32 	%f76, [%rd15];
	sub.f32 	%f77, %f1, %f76;
	mul.f32 	%f78, %f77, %f77;
	setp.le.f32 	%p23, %f78, %f126;
	selp.f32 	%f79, %f78, %f126, %p23;
	selp.b32 	%r71, %r98, %r106, %p23;
	add.s32 	%r72, %r98, 1;
	ld.global.f32 	%f80, [%rd15+4];
	sub.f32 	%f81, %f1, %f80;
	mul.f32 	%f82, %f81, %f81;
	setp.le.f32 	%p24, %f82, %f79;
	selp.f32 	%f83, %f82, %f79, %p24;
	selp.b32 	%r73, %r72, %r71, %p24;
	add.s32 	%r74, %r98, 2;
	ld.global.f32 	%f84, [%rd15+8];
	sub.f32 	%f85, %f1, %f84;
	mul.f32 	%f86, %f85, %f85;
	setp.le.f32 	%p25, %f86, %f83;
	selp.f32 	%f87, %f86, %f83, %p25;
	selp.b32 	%r75, %r74, %r73, %p25;
	add.s32 	%r76, %r98, 3;
	ld.global.f32 	%f88, [%rd15+12];
	sub.f32 	%f89, %f1, %f88;
	mul.f32 	%f90, %f89, %f89;
	setp.le.f32 	%p26, %f90, %f87;
	selp.f32 	%f91, %f90, %f87, %p26;
	selp.b32 	%r77, %r76, %r75, %p26;
	add.s32 	%r78, %r98, 4;
	ld.global.f32 	%f92, [%rd15+16];
	sub.f32 	%f93, %f1, %f92;
	mul.f32 	%f94, %f93, %f93;
	setp.le.f32 	%p27, %f94, %f91;
	selp.f32 	%f95, %f94, %f91, %p27;
	selp.b32 	%r79, %r78, %r77, %p27;
	add.s32 	%r80, %r98, 5;
	ld.global.f32 	%f96, [%rd15+20];
	sub.f32 	%f97, %f1, %f96;
	mul.f32 	%f98, %f97, %f97;
	setp.le.f32 	%p28, %f98, %f95;
	selp.f32 	%f99, %f98, %f95, %p28;
	selp.b32 	%r81, %r80, %r79, %p28;
	add.s32 	%r82, %r98, 6;
	ld.global.f32 	%f100, [%rd15+24];
	sub.f32 	%f101, %f1, %f100;
	mul.f32 	%f102, %f101, %f101;
	setp.le.f32 	%p29, %f102, %f99;
	selp.f32 	%f103, %f102, %f99, %p29;
	selp.b32 	%r83, %r82, %r81, %p29;
	add.s32 	%r84, %r98, 7;
	ld.global.f32 	%f104, [%rd15+28];
	sub.f32 	%f105, %f1, %f104;
	mul.f32 	%f106, %f105, %f105;
	setp.le.f32 	%p30, %f106, %f103;
	selp.f32 	%f126, %f106, %f103, %p30;
	selp.b32 	%r106, %r84, %r83, %p30;
	add.s32 	%r98, %r98, 8;
$L__BB0_8:
	setp.eq.s32 	%p31, %r11, 0;
	@%p31 bra 	$L__BB0_14;
	and.b32  	%r17, %r31, 3;
	setp.lt.u32 	%p32, %r11, 4;
	@%p32 bra 	$L__BB0_11;
	mul.wide.u32 	%rd16, %r98, 4;
	add.s64 	%rd17, %rd1, %rd16;
	ld.global.f32 	%f107, [%rd17];
	sub.f32 	%f108, %f1, %f107;
	mul.f32 	%f109, %f108, %f108;
	setp.le.f32 	%p33, %f109, %f126;
	selp.f32 	%f110, %f109, %f126, %p33;
	selp.b32 	%r86, %r98, %r106, %p33;
	add.s32 	%r87, %r98, 1;
	ld.global.f32 	%f111, [%rd17+4];
	sub.f32 	%f112, %f1, %f111;
	mul.f32 	%f113, %f112, %f112;
	setp.le.f32 	%p34, %f113, %f110;
	selp.f32 	%f114, %f113, %f110, %p34;
	selp.b32 	%r88, %r87, %r86, %p34;
	add.s32 	%r89, %r98, 2;
	ld.global.f32 	%f115, [%rd17+8];
	sub.f32 	%f116, %f1, %f115;
	mul.f32 	%f117, %f116, %f116;
	setp.le.f32 	%p35, %f117, %f114;
	selp.f32 	%f118, %f117, %f114, %p35;
	selp.b32 	%r90, %r89, %r88, %p35;
	add.s32 	%r91, %r98, 3;
	ld.global.f32 	%f119, [%rd17+12];
	sub.f32 	%f120, %f1, %f119;
	mul.f32 	%f121, %f120, %f120;
	setp.le.f32 	%p36, %f121, %f118;
	selp.f32 	%f126, %f121, %f118, %p36;
	selp.b32 	%r106, %r91, %r90, %p36;
	add.s32 	%r98, %r98, 4;
$L__BB0_11:
	setp.eq.s32 	%p37, %r17, 0;
	@%p37 bra 	$L__BB0_14;
	mul.wide.u32 	%rd18, %r98, 4;
	add.s64 	%rd23, %rd1, %rd18;
	neg.s32 	%r103, %r17;
$L__BB0_13:
	.pragma "nounroll";
	ld.global.f32 	%f122, [%rd23];
	sub.f32 	%f123, %f1, %f122;
	mul.f32 	%f124, %f123, %f123;
	setp.le.f32 	%p38, %f124, %f126;
	selp.f32 	%f126, %f124, %f126, %p38;
	selp.b32 	%r106, %r98, %r106, %p38;
	add.s32 	%r98, %r98, 1;
	add.s64 	%rd23, %rd23, 4;
	add.s32 	%r103, %r103, 1;
	setp.ne.s32 	%p39, %r103, 0;
	@%p39 bra 	$L__BB0_13;
$L__BB0_14:
	cvta.to.global.u64 	%rd19, %rd9;
	mul.wide.s32 	%rd20, %r1, 4;
	add.s64 	%rd21, %rd19, %rd20;
	st.global.u32 	[%rd21], %r106;
$L__BB0_15:
	ret;

}
	// .globl	_Z19calculateClusters_kPKfPKiiiP7Cluster
.visible .entry _Z19calculateClusters_kPKfPKiiiP7Cluster(
	.param .u64 .ptr .align 1 _Z19calculateClusters_kPKfPKiiiP7Cluster_param_0,
	.param .u64 .ptr .align 1 _Z19calculateClusters_kPKfPKiiiP7Cluster_param_1,
	.param .u32 _Z19calculateClusters_kPKfPKiiiP7Cluster_param_2,
	.param .u32 _Z19calculateClusters_kPKfPKiiiP7Cluster_param_3,
	.param .u64 .ptr .align 1 _Z19calculateClusters_kPKfPKiiiP7Cluster_param_4
)
{
	.local .align 8 .b8 	__local_depot1[24];
	.reg .b64 	%SP;
	.reg .b64 	%SPL;
	.reg .pred 	%p<7>;
	.reg .b32 	%r<29>;
	.reg .b32 	%f<5>;
	.reg .b64 	%rd<17>;
	.reg .b64 	%fd<2>;

	mov.u64 	%SPL, __local_depot1;
	cvta.local.u64 	%SP, %SPL;
	ld.param.u64 	%rd1, [_Z19calculateClusters_kPKfPKiiiP7Cluster_param_0];
	ld.param.u64 	%rd2, [_Z19calculateClusters_kPKfPKiiiP7Cluster_param_1];
	ld.param.u32 	%r9, [_Z19calculateClusters_kPKfPKiiiP7Cluster_param_2];
	ld.param.u32 	%r8, [_Z19calculateClusters_kPKfPKiiiP7Cluster_param_3];
	ld.param.u64 	%rd3, [_Z19calculateClusters_kPKfPKiiiP7Cluster_param_4];
	mov.u32 	%r1, %tid.x;
	mov.u32 	%r2, %ctaid.x;
	mov.u32 	%r28, %ntid.x;
	mad.lo.s32 	%r4, %r2, %r28, %r1;
	shl.b32 	%r10, %r1, 3;
	mov.u32 	%r11, _clusters;
	add.s32 	%r5, %r11, %r10;
	mov.b32 	%r12, 0;
	st.shared.v2.u32 	[%r5], {%r12, %r12};
	setp.ge.s32 	%p1, %r4, %r9;
	@%p1 bra 	$L__BB1_3;
	cvta.to.global.u64 	%rd4, %rd2;
	mul.wide.s32 	%rd5, %r4, 4;
	add.s64 	%rd6, %rd4, %rd5;
	ld.global.u32 	%r13, [%rd6];
	setp.ne.s32 	%p2, %r13, %r8;
	@%p2 bra 	$L__BB1_3;
	cvta.to.global.u64 	%rd7, %rd1;
	add.s64 	%rd9, %rd7, %rd5;
	ld.global.u32 	%r14, [%rd9];
	mov.b32 	%r15, 1;
	st.shared.v2.u32 	[%r5], {%r14, %r15};
$L__BB1_3:
	bar.sync 	0;
	setp.lt.u32 	%p3, %r28, 2;
	@%p3 bra 	$L__BB1_7;
$L__BB1_4:
	shr.u32 	%r7, %r28, 1;
	setp.ge.u32 	%p4, %r1, %r7;
	@%p4 bra 	$L__BB1_6;
	shl.b32 	%r16, %r7, 3;
	add.s32 	%r17, %r5, %r16;
	ld.shared.v2.u32 	{%r18, %r19}, [%r17];
	mov.b32 	%f1, %r18;
	ld.shared.v2.u32 	{%r20, %r21}, [%r5];
	mov.b32 	%f2, %r20;
	add.f32 	%f3, %f1, %f2;
	add.s32 	%r22, %r21, %r19;
	mov.b32 	%r23, %f3;
	st.shared.v2.u32 	[%r5], {%r23, %r22};
$L__BB1_6:
	bar.sync 	0;
	setp.gt.u32 	%p5, %r28, 3;
	mov.u32 	%r28, %r7;
	@%p5 bra 	$L__BB1_4;
$L__BB1_7:
	bar.sync 	0;
	setp.ne.s32 	%p6, %r1, 0;
	@%p6 bra 	$L__BB1_9;
	add.u64 	%rd10, %SP, 0;
	add.u64 	%rd11, %SPL, 0;
	ld.shared.v2.u32 	{%r24, %r25}, [_clusters];
	mov.b32 	%f4, %r24;
	cvta.to.global.u64 	%rd12, %rd3;
	mul.wide.u32 	%rd13, %r2, 8;
	add.s64 	%rd14, %rd12, %rd13;
	st.global.u32 	[%rd14], %r24;
	st.global.u32 	[%rd14+4], %r25;
	cvt.f64.f32 	%fd1, %f4;
	st.local.u32 	[%rd11], %r2;
	st.local.f64 	[%rd11+8], %fd1;
	st.local.u32 	[%rd11+16], %r25;
	mov.u64 	%rd15, $str;
	cvta.global.u64 	%rd16, %rd15;
	{ // callseq 0, 0
	.param .b64 param0;
	st.param.b64 	[param0], %rd16;
	.param .b64 param1;
	st.param.b64 	[param1], %rd10;
	.param .b32 retval0;
	call.uni (retval0), 
	vprintf, 
	(
	param0, 
	param1
	);
	ld.param.b32 	%r26, [retval0];
	} // callseq 0
$L__BB1_9:
	ret;

}
	// .globl	_Z13findCenters_kPK7ClusteriiPf
.visible .entry _Z13findCenters_kPK7ClusteriiPf(
	.param .u64 .ptr .align 1 _Z13findCenters_kPK7ClusteriiPf_param_0,
	.param .u32 _Z13findCenters_kPK7ClusteriiPf_param_1,
	.param .u32 _Z13findCenters_kPK7ClusteriiPf_param_2,
	.param .u64 .ptr .align 1 _Z13findCenters_kPK7ClusteriiPf_param_3
)
{
	.local .align 8 .b8 	__local_depot2[24];
	.reg .b64 	%SP;
	.reg .b64 	%SPL;
	.reg .pred 	%p<6>;
	.reg .b32 	%r<27>;
	.reg .b32 	%f<11>;
	.reg .b64 	%rd<13>;
	.reg .b64 	%fd<2>;

	mov.u64 	%SPL, __local_depot2;
	cvta.local.u64 	%SP, %SPL;
	ld.param.u64 	%rd2, [_Z13findCenters_kPK7ClusteriiPf_param_0];
	ld.param.u32 	%r7, [_Z13findCenters_kPK7ClusteriiPf_param_2];
	ld.param.u64 	%rd1, [_Z13findCenters_kPK7ClusteriiPf_param_3];
	cvta.to.global.u64 	%rd3, %rd2;
	mov.u32 	%r1, %tid.x;
	mov.u32 	%r8, %ctaid.x;
	mov.u32 	%r26, %ntid.x;
	mad.lo.s32 	%r9, %r8, %r26, %r1;
	shl.b32 	%r10, %r1, 3;
	mov.u32 	%r11, _clusters;
	add.s32 	%r3, %r11, %r10;
	mul.wide.s32 	%rd4, %r9, 8;
	add.s64 	%rd5, %rd3, %rd4;
	ld.global.u32 	%r12, [%rd5];
	ld.global.u32 	%r13, [%rd5+4];
	st.shared.v2.u32 	[%r3], {%r12, %r13};
	bar.sync 	0;
	setp.lt.u32 	%p1, %r26, 2;
	@%p1 bra 	$L__BB2_4;
$L__BB2_1:
	shr.u32 	%r5, %r26, 1;
	setp.ge.u32 	%p2, %r1, %r5;
	@%p2 bra 	$L__BB2_3;
	shl.b32 	%r14, %r5, 3;
	add.s32 	%r15, %r3, %r14;
	ld.shared.v2.u32 	{%r16, %r17}, [%r15];
	mov.b32 	%f3, %r16;
	ld.shared.v2.u32 	{%r18, %r19}, [%r3];
	mov.b32 	%f4, %r18;
	add.f32 	%f5, %f3, %f4;
	add.s32 	%r20, %r19, %r17;
	mov.b32 	%r21, %f5;
	st.shared.v2.u32 	[%r3], {%r21, %r20};
$L__BB2_3:
	bar.sync 	0;
	setp.gt.u32 	%p3, %r26, 3;
	mov.u32 	%r26, %r5;
	@%p3 bra 	$L__BB2_1;
$L__BB2_4:
	bar.sync 	0;
	setp.ne.s32 	%p4, %r1, 0;
	@%p4 bra 	$L__BB2_8;
	add.u64 	%rd6, %SP, 0;
	add.u64 	%rd7, %SPL, 0;
	ld.shared.v2.u32 	{%r22, %r23}, [_clusters];
	mov.b32 	%f7, %r22;
	cvt.f64.f32 	%fd1, %f7;
	st.local.u32 	[%rd7], %r7;
	st.local.f64 	[%rd7+8], %fd1;
	st.local.u32 	[%rd7+16], %r23;
	mov.u64 	%rd8, $str$1;
	cvta.global.u64 	%rd9, %rd8;
	{ // callseq 1, 0
	.param .b64 param0;
	st.param.b64 	[param0], %rd9;
	.param .b64 param1;
	st.param.b64 	[param1], %rd6;
	.param .b32 retval0;
	call.uni (retval0), 
	vprintf, 
	(
	param0, 
	param1
	);
	ld.param.b32 	%r24, [retval0];
	} // callseq 1
	ld.shared.u32 	%r6, [_clusters+4];
	setp.lt.s32 	%p5, %r6, 1;
	mov.f32 	%f10, 0f00000000;
	@%p5 bra 	$L__BB2_7;
	ld.shared.f32 	%f8, [_clusters];
	cvt.rn.f32.u32 	%f9, %r6;
	div.rn.f32 	%f10, %f8, %f9;
$L__BB2_7:
	cvta.to.global.u64 	%rd10, %rd1;
	mul.wide.s32 	%rd11, %r7, 4;
	add.s64 	%rd12, %rd10, %rd11;
	st.global.f32 	[%rd12], %f10;
$L__BB2_8:
	ret;

}


// ===== COMPILED SASS (sm_100) =====

	.target	sm_100

	.elftype	@"ET_EXEC"


//--------------------- .note.nv.tkinfo           --------------------------
	.section	.note.nv.tkinfo,"",@"SHT_NOTE"
	.sectionflags	@"SHF_NOTE_NV_TKINFO"
	.tkinfo
        /*0018*/ 	.word	0x00000002
        /*0030*/ 	.string	""
        /*0030*/ 	.string	"ptxas"
        /*0030*/ 	.string	"Cuda compilation tools, release 13.0, V13.0.88"
        /*0030*/ 	.string	"Build cuda_13.0.r13.0/compiler.36424714_0"
        /*0030*/ 	.string	"-arch sm_100 -m 64 "



//--------------------- .note.nv.cuinfo           --------------------------
	.section	.note.nv.cuinfo,"",@"SHT_NOTE"
	.sectionflags	@"SHF_NOTE_NV_CUINFO"
        /*0018*/ 	.short	0x0002
        /*001a*/ 	.short	0x0064
        /*001c*/ 	.short	0x0082
	.zero		2


//--------------------- .nv.info                  --------------------------
	.section	.nv.info,"",@"SHT_CUDA_INFO"
	.align	4


	//----- nvinfo : EIATTR_REGCOUNT
	.align		4
        /*0000*/ 	.byte	0x04, 0x2f
        /*0002*/ 	.short	(.L_3 - .L_2)
	.align		4
.L_2:
        /*0004*/ 	.word	index@(_Z9relabel_kPKfS0_iiPi)
        /*0008*/ 	.word	0x0000001f


	//----- nvinfo : EIATTR_FRAME_SIZE
	.align		4
.L_3:
        /*000c*/ 	.byte	0x04, 0x11
        /*000e*/ 	.short	(.L_5 - .L_4)
	.align		4
.L_4:
        /*0010*/ 	.word	index@(_Z9relabel_kPKfS0_iiPi)
        /*0014*/ 	.word	0x00000000


	//----- nvinfo : EIATTR_REGCOUNT
	.align		4
.L_5:
        /*0018*/ 	.byte	0x04, 0x2f
        /*001a*/ 	.short	(.L_7 - .L_6)
	.align		4
.L_6:
        /*001c*/ 	.word	index@(_Z19calculateClusters_kPKfPKiiiP7Cluster)
        /*0020*/ 	.word	0x00000018


	//----- nvinfo : EIATTR_FRAME_SIZE
	.align		4
.L_7:
        /*0024*/ 	.byte	0x04, 0x11
        /*0026*/ 	.short	(.L_9 - .L_8)
	.align		4
.L_8:
        /*0028*/ 	.word	index@(_Z19calculateClusters_kPKfPKiiiP7Cluster)
        /*002c*/ 	.word	0x00000018


	//----- nvinfo : EIATTR_REGCOUNT
	.align		4
.L_9:
        /*0030*/ 	.byte	0x04, 0x2f
        /*0032*/ 	.short	(.L_11 - .L_10)
	.align		4
.L_10:
        /*0034*/ 	.word	index@(_Z13findCenters_kPK7ClusteriiPf)
        /*0038*/ 	.word	0x00000018


	//----- nvinfo : EIATTR_FRAME_SIZE
	.align		4
.L_11:
        /*003c*/ 	.byte	0x04, 0x11
        /*003e*/ 	.short	(.L_13 - .L_12)
	.align		4
.L_12:
        /*0040*/ 	.word	index@($__internal_0_$__cuda_sm3x_div_rn_noftz_f32_slowpath)
        /*0044*/ 	.word	0x00000018


	//----- nvinfo : EIATTR_FRAME_SIZE
	.align		4
.L_13:
        /*0048*/ 	.byte	0x04, 0x11
        /*004a*/ 	.short	(.L_15 - .L_14)
	.align		4
.L_14:
        /*004c*/ 	.word	index@(_Z13findCenters_kPK7ClusteriiPf)
        /*0050*/ 	.word	0x00000018


	//----- nvinfo : EIATTR_MIN_STACK_SIZE
	.align		4
.L_15:
        /*0054*/ 	.byte	0x04, 0x12
        /*0056*/ 	.short	(.L_17 - .L_16)
	.align		4
.L_16:
        /*0058*/ 	.word	index@(_Z13findCenters_kPK7ClusteriiPf)
        /*005c*/ 	.word	0x00000018


	//----- nvinfo : EIATTR_MIN_STACK_SIZE
	.align		4
.L_17:
        /*0060*/ 	.byte	0x04, 0x12
        /*0062*/ 	.short	(.L_19 - .L_18)
	.align		4
.L_18:
        /*0064*/ 	.word	index@(_Z19calculateClusters_kPKfPKiiiP7Cluster)
        /*0068*/ 	.word	0x00000018


	//----- nvinfo : EIATTR_MIN_STACK_SIZE
	.align		4
.L_19:
        /*006c*/ 	.byte	0x04, 0x12
        /*006e*/ 	.short	(.L_21 - .L_20)
	.align		4
.L_20:
        /*0070*/ 	.word	index@(_Z9relabel_kPKfS0_iiPi)
        /*0074*/ 	.word	0x00000000
.L_21:


//--------------------- .nv.compat                --------------------------
	.section	.nv.compat,"",@"SHT_CUDA_COMPAT_INFO"
	.align	4
        /*0000*/ 	.byte	0x02, 0x09, 0x00, 0x00, 0x02, 0x02, 0x01, 0x00, 0x02, 0x05, 0x05, 0x00, 0x03, 0x07, 0x01, 0x01
        /*0010*/ 	.byte	0x02, 0x03, 0x00, 0x00, 0x02, 0x06, 0x01, 0x00, 0x04, 0x0b, 0x08, 0x00, 0x01, 0x00, 0x00, 0x00
        /*0020*/ 	.byte	0x00, 0x00, 0x00, 0x00


//--------------------- .nv.info._Z13findCenters_kPK7ClusteriiPf --------------------------
	.section	.nv.info._Z13findCenters_kPK7ClusteriiPf,"",@"SHT_CUDA_INFO"
	.sectionflags	@""
	.align	4


	//----- nvinfo : EIATTR_CUDA_API_VERSION
	.align		4
        /*0000*/ 	.byte	0x04, 0x37
        /*0002*/ 	.short	(.L_23 - .L_22)
.L_22:
        /*0004*/ 	.word	0x00000082


	//----- nvinfo : EIATTR_KPARAM_INFO
	.align		4
.L_23:
        /*0008*/ 	.byte	0x04, 0x17
        /*000a*/ 	.short	(.L_25 - .L_24)
.L_24:
        /*000c*/ 	.word	0x00000000
        /*0010*/ 	.short	0x0003
        /*0012*/ 	.short	0x0010
        /*0014*/ 	.byte	0x00, 0xf5, 0x21, 0x00


	//----- nvinfo : EIATTR_KPARAM_INFO
	.align		4
.L_25:
        /*0018*/ 	.byte	0x04, 0x17
        /*001a*/ 	.short	(.L_27 - .L_26)
.L_26:
        /*001c*/ 	.word	0x00000000
        /*0020*/ 	.short	0x0002
        /*0022*/ 	.short	0x000c
        /*0024*/ 	.byte	0x00, 0xf0, 0x11, 0x00


	//----- nvinfo : EIATTR_KPARAM_INFO
	.align		4
.L_27:
        /*0028*/ 	.byte	0x04, 0x17
        /*002a*/ 	.short	(.L_29 - .L_28)
.L_28:
        /*002c*/ 	.word	0x00000000
        /*0030*/ 	.short	0x0001
        /*0032*/ 	.short	0x0008
        /*0034*/ 	.byte	0x00, 0xf0, 0x11, 0x00


	//----- nvinfo : EIATTR_KPARAM_INFO
	.align		4
.L_29:
        /*0038*/ 	.byte	0x04, 0x17
        /*003a*/ 	.short	(.L_31 - .L_30)
.L_30:
        /*003c*/ 	.word	0x00000000
        /*0040*/ 	.short	0x0000
        /*0042*/ 	.short	0x0000
        /*0044*/ 	.byte	0x00, 0xf5, 0x21, 0x00


	//----- nvinfo : EIATTR_SPARSE_MMA_MASK
	.align		4
.L_31:
        /*0048*/ 	.byte	0x03, 0x50
        /*004a*/ 	.short	0x0000


	//----- nvinfo : EIATTR_MAXREG_COUNT
	.align		4
        /*004c*/ 	.byte	0x03, 0x1b
        /*004e*/ 	.short	0x00ff


	//----- nvinfo : EIATTR_NUM_BARRIERS
	.align		4
        /*0050*/ 	.byte	0x02, 0x4c
        /*0052*/ 	.byte	0x01
	.zero		1


	//----- nvinfo : EIATTR_EXTERNS
	.align		4
        /*0054*/ 	.byte	0x04, 0x0f
        /*0056*/ 	.short	(.L_33 - .L_32)


	//   ....[0]....
	.align		4
.L_32:
        /*0058*/ 	.word	index@(vprintf)


	//----- nvinfo : EIATTR_MERCURY_ISA_VERSION
	.align		4
.L_33:
        /*005c*/ 	.byte	0x03, 0x5f
        /*005e*/ 	.short	0x0101


	//----- nvinfo : EIATTR_VRC_CTA_INIT_COUNT
	.align		4
        /*0060*/ 	.byte	0x02, 0x4a
	.zero		1
	.zero		1


	//----- nvinfo : EIATTR_SYSCALL_OFFSETS
	.align		4
        /*0064*/ 	.byte	0x04, 0x46
        /*0066*/ 	.short	(.L_35 - .L_34)


	//   ....[0]....
.L_34:
        /*0068*/ 	.word	0x00000360


	//----- nvinfo : EIATTR_EXIT_INSTR_OFFSETS
	.align		4
.L_35:
        /*006c*/ 	.byte	0x04, 0x1c
        /*006e*/ 	.short	(.L_37 - .L_36)


	//   ....[0]....
.L_36:
        /*0070*/ 	.word	0x00000260


	//   ....[1]....
        /*0074*/ 	.word	0x000004f0


	//----- nvinfo : EIATTR_CRS_STACK_SIZE
	.align		4
.L_37:
        /*0078*/ 	.byte	0x04, 0x1e
        /*007a*/ 	.short	(.L_39 - .L_38)
.L_38:
        /*007c*/ 	.word	0x00000000


	//----- nvinfo : EIATTR_CBANK_PARAM_SIZE
	.align		4
.L_39:
        /*0080*/ 	.byte	0x03, 0x19
        /*0082*/ 	.short	0x0018


	//----- nvinfo : EIATTR_PARAM_CBANK
	.align		4
        /*0084*/ 	.byte	0x04, 0x0a
        /*0086*/ 	.short	(.L_41 - .L_40)
	.align		4
.L_40:
        /*0088*/ 	.word	index@(.nv.constant0._Z13findCenters_kPK7ClusteriiPf)
        /*008c*/ 	.short	0x0380
        /*008e*/ 	.short	0x0018


	//----- nvinfo : EIATTR_SW_WAR
	.align		4
.L_41:
        /*0090*/ 	.byte	0x04, 0x36
        /*0092*/ 	.short	(.L_43 - .L_42)
.L_42:
        /*0094*/ 	.word	0x00000008
.L_43:


//--------------------- .nv.info._Z19calculateClusters_kPKfPKiiiP7Cluster --------------------------
	.section	.nv.info._Z19calculateClusters_kPKfPKiiiP7Cluster,"",@"SHT_CUDA_INFO"
	.sectionflags	@""
	.align	4


	//----- nvinfo : EIATTR_CUDA_API_VERSION
	.align		4
        /*0000*/ 	.byte	0x04, 0x37
        /*0002*/ 	.short	(.L_45 - .L_44)
.L_44:
        /*0004*/ 	.word	0x00000082


	//----- nvinfo : EIATTR_KPARAM_INFO
	.align		4
.L_45:
        /*0008*/ 	.byte	0x04, 0x17
        /*000a*/ 	.short	(.L_47 - .L_46)
.L_46:
        /*000c*/ 	.word	0x00000000
        /*0010*/ 	.short	0x0004
        /*0012*/ 	.short	0x0018
        /*0014*/ 	.byte	0x00, 0xf5, 0x21, 0x00


	//----- nvinfo : EIATTR_KPARAM_INFO
	.align		4
.L_47:
        /*0018*/ 	.byte	0x04, 0x17
        /*001a*/ 	.short	(.L_49 - .L_48)
.L_48:
        /*001c*/ 	.word	0x00000000
        /*0020*/ 	.short	0x0003
        /*0022*/ 	.short	0x0014
        /*0024*/ 	.byte	0x00, 0xf0, 0x11, 0x00


	//----- nvinfo : EIATTR_KPARAM_INFO
	.align		4
.L_49:
        /*0028*/ 	.byte	0x04, 0x17
        /*002a*/ 	.short	(.L_51 - .L_50)
.L_50:
        /*002c*/ 	.word	0x00000000
        /*0030*/ 	.short	0x0002
        /*0032*/ 	.short	0x0010
        /*0034*/ 	.byte	0x00, 0xf0, 0x11, 0x00


	//----- nvinfo : EIATTR_KPARAM_INFO
	.align		4
.L_51:
        /*0038*/ 	.byte	0x04, 0x17
        /*003a*/ 	.short	(.L_53 - .L_52)
.L_52:
        /*003c*/ 	.word	0x00000000
        /*0040*/ 	.short	0x0001
        /*0042*/ 	.short	0x0008
        /*0044*/ 	.byte	0x00, 0xf5, 0x21, 0x00


	//----- nvinfo : EIATTR_KPARAM_INFO
	.align		4
.L_53:
        /*0048*/ 	.byte	0x04, 0x17
        /*004a*/ 	.short	(.L_55 - .L_54)
.L_54:
        /*004c*/ 	.word	0x00000000
        /*0050*/ 	.short	0x0000
        /*0052*/ 	.short	0x0000
        /*0054*/ 	.byte	0x00, 0xf5, 0x21, 0x00


	//----- nvinfo : EIATTR_SPARSE_MMA_MASK
	.align		4
.L_55:
        /*0058*/ 	.byte	0x03, 0x50
        /*005a*/ 	.short	0x0000


	//----- nvinfo : EIATTR_MAXREG_COUNT
	.align		4
        /*005c*/ 	.byte	0x03, 0x1b
        /*005e*/ 	.short	0x00ff


	//----- nvinfo : EIATTR_NUM_BARRIERS
	.align		4
        /*0060*/ 	.byte	0x02, 0x4c
        /*0062*/ 	.byte	0x01
	.zero		1


	//----- nvinfo : EIATTR_EXTERNS
	.align		4
        /*0064*/ 	.byte	0x04, 0x0f
        /*0066*/ 	.short	(.L_57 - .L_56)


	//   ....[0]....
	.align		4
.L_56:
        /*0068*/ 	.word	index@(vprintf)


	//----- nvinfo : EIATTR_MERCURY_ISA_VERSION
	.align		4
.L_57:
        /*006c*/ 	.byte	0x03, 0x5f
        /*006e*/ 	.short	0x0101


	//----- nvinfo : EIATTR_VRC_CTA_INIT_COUNT
	.align		4
        /*0070*/ 	.byte	0x02, 0x4a
	.zero		1
	.zero		1


	//----- nvinfo : EIATTR_SYSCALL_OFFSETS
	.align		4
        /*0074*/ 	.byte	0x04, 0x46
        /*0076*/ 	.short	(.L_59 - .L_58)


	//   ....[0]....
.L_58:
        /*0078*/ 	.word	0x00000450


	//----- nvinfo : EIATTR_EXIT_INSTR_OFFSETS
	.align		4
.L_59:
        /*007c*/ 	.byte	0x04, 0x1c
        /*007e*/ 	.short	(.L_61 - .L_60)


	//   ....[0]....
.L_60:
        /*0080*/ 	.word	0x00000320


	//   ....[1]....
        /*0084*/ 	.word	0x00000460


	//----- nvinfo : EIATTR_CRS_STACK_SIZE
	.align		4
.L_61:
        /*0088*/ 	.byte	0x04, 0x1e
        /*008a*/ 	.short	(.L_63 - .L_62)
.L_62:
        /*008c*/ 	.word	0x00000000


	//----- nvinfo : EIATTR_CBANK_PARAM_SIZE
	.align		4
.L_63:
        /*0090*/ 	.byte	0x03, 0x19
        /*0092*/ 	.short	0x0020


	//----- nvinfo : EIATTR_PARAM_CBANK
	.align		4
        /*0094*/ 	.byte	0x04, 0x0a
        /*0096*/ 	.short	(.L_65 - .L_64)
	.align		4
.L_64:
        /*0098*/ 	.word	index@(.nv.constant0._Z19calculateClusters_kPKfPKiiiP7Cluster)
        /*009c*/ 	.short	0x0380
        /*009e*/ 	.short	0x0020


	//----- nvinfo : EIATTR_SW_WAR
	.align		4
.L_65:
        /*00a0*/ 	.byte	0x04, 0x36
        /*00a2*/ 	.short	(.L_67 - .L_66)
.L_66:
        /*00a4*/ 	.word	0x00000008
.L_67:


//--------------------- .nv.info._Z9relabel_kPKfS0_iiPi --------------------------
	.section	.nv.info._Z9relabel_kPKfS0_iiPi,"",@"SHT_CUDA_INFO"
	.sectionflags	@""
	.align	4


	//----- nvinfo : EIATTR_CUDA_API_VERSION
	.align		4
        /*0000*/ 	.byte	0x04, 0x37
        /*0002*/ 	.short	(.L_69 - .L_68)
.L_68:
        /*0004*/ 	.word	0x00000082


	//----- nvinfo : EIATTR_KPARAM_INFO
	.align		4
.L_69:
        /*0008*/ 	.byte	0x04, 0x17
        /*000a*/ 	.short	(.L_71 - .L_70)
.L_70:
        /*000c*/ 	.word	0x00000000
        /*0010*/ 	.short	0x0004
        /*0012*/ 	.short	0x0018
        /*0014*/ 	.byte	0x00, 0xf5, 0x21, 0x00


	//----- nvinfo : EIATTR_KPARAM_INFO
	.align		4
.L_71:
        /*0018*/ 	.byte	0x04, 0x17
        /*001a*/ 	.short	(.L_73 - .L_72)
.L_72:
        /*001c*/ 	.word	0x00000000
        /*0020*/ 	.short	0x0003
        /*0022*/ 	.short	0x0014
        /*0024*/ 	.byte	0x00, 0xf0, 0x11, 0x00


	//----- nvinfo : EIATTR_KPARAM_INFO
	.align		4
.L_73:
        /*0028*/ 	.byte	0x04, 0x17
        /*002a*/ 	.short	(.L_75 - .L_74)
.L_74:
        /*002c*/ 	.word	0x00000000
        /*0030*/ 	.short	0x0002
        /*0032*/ 	.short	0x0010
        /*0034*/ 	.byte	0x00, 0xf0, 0x11, 0x00


	//----- nvinfo : EIATTR_KPARAM_INFO
	.align		4
.L_75:
        /*0038*/ 	.byte	0x04, 0x17
        /*003a*/ 	.short	(.L_77 - .L_76)
.L_76:
        /*003c*/ 	.word	0x00000000
        /*0040*/ 	.short	0x0001
        /*0042*/ 	.short	0x0008
        /*0044*/ 	.byte	0x00, 0xf5, 0x21, 0x00


	//----- nvinfo : EIATTR_KPARAM_INFO
	.align		4
.L_77:
        /*0048*/ 	.byte	0x04, 0x17
        /*004a*/ 	.short	(.L_79 - .L_78)
.L_78:
        /*004c*/ 	.word	0x00000000
        /*0050*/ 	.short	0x0000
        /*0052*/ 	.short	0x0000
        /*0054*/ 	.byte	0x00, 0xf5, 0x21, 0x00


	//----- nvinfo : EIATTR_SPARSE_MMA_MASK
	.align		4
.L_79:
        /*0058*/ 	.byte	0x03, 0x50
        /*005a*/ 	.short	0x0000


	//----- nvinfo : EIATTR_MAXREG_COUNT
	.align		4
        /*005c*/ 	.byte	0x03, 0x1b
        /*005e*/ 	.short	0x00ff


	//----- nvinfo : EIATTR_MERCURY_ISA_VERSION
	.align		4
        /*0060*/ 	.byte	0x03, 0x5f
        /*0062*/ 	.short	0x0101


	//----- nvinfo : EIATTR_VRC_CTA_INIT_COUNT
	.align		4
        /*0064*/ 	.byte	0x02, 0x4a
	.zero		1
	.zero		1


	//----- nvinfo : EIATTR_EXIT_INSTR_OFFSETS
	.align		4
        /*0068*/ 	.byte	0x04, 0x1c
        /*006a*/ 	.short	(.L_81 - .L_80)


	//   ....[0]....
.L_80:
        /*006c*/ 	.word	0x00000070


	//   ....[1]....
        /*0070*/ 	.word	0x00000f30


	//----- nvinfo : EIATTR_CBANK_PARAM_SIZE
	.align		4
.L_81:
        /*0074*/ 	.byte	0x03, 0x19
        /*0076*/ 	.short	0x0020


	//----- nvinfo : EIATTR_PARAM_CBANK
	.align		4
        /*0078*/ 	.byte	0x04, 0x0a
        /*007a*/ 	.short	(.L_83 - .L_82)
	.align		4
.L_82:
        /*007c*/ 	.word	index@(.nv.constant0._Z9relabel_kPKfS0_iiPi)
        /*0080*/ 	.short	0x0380
        /*0082*/ 	.short	0x0020


	//----- nvinfo : EIATTR_SW_WAR
	.align		4
.L_83:
        /*0084*/ 	.byte	0x04, 0x36
        /*0086*/ 	.short	(.L_85 - .L_84)
.L_84:
        /*0088*/ 	.word	0x00000008
.L_85:


//--------------------- .nv.callgraph             --------------------------
	.section	.nv.callgraph,"",@"SHT_CUDA_CALLGRAPH"
	.align	4
	.sectionentsize	8
	.align		4
        /*0000*/ 	.word	0x00000000
	.align		4
        /*0004*/ 	.word	0xffffffff
	.align		4
        /*0008*/ 	.word	index@(_Z13findCenters_kPK7ClusteriiPf)
	.align		4
        /*000c*/ 	.word	index@(vprintf)
	.align		4
        /*0010*/ 	.word	index@(_Z19calculateClusters_kPKfPKiiiP7Cluster)
	.align		4
        /*0014*/ 	.word	index@(vprintf)
	.align		4
        /*0018*/ 	.word	0x00000000
	.align		4
        /*001c*/ 	.word	0xfffffffe
	.align		4
        /*0020*/ 	.word	0x00000000
	.align		4
        /*0024*/ 	.word	0xfffffffd
	.align		4
        /*0028*/ 	.word	0x00000000
	.align		4
        /*002c*/ 	.word	0xfffffffc


//--------------------- .nv.constant4             --------------------------
	.section	.nv.constant4,"a",@progbits
	.align	8
	.align		8
.nv.constant4:
        /*0000*/ 	.dword	vprintf
	.align		8
        /*0008*/ 	.dword	$str
	.align		8
        /*0010*/ 	.dword	$str$1


//--------------------- .text._Z13findCenters_kPK7ClusteriiPf --------------------------
	.section	.text._Z13findCenters_kPK7ClusteriiPf,"ax",@progbits
	.align	128
        .global         _Z13findCenters_kPK7ClusteriiPf
        .type           _Z13findCenters_kPK7ClusteriiPf,@function
        .size           _Z13findCenters_kPK7ClusteriiPf,(.L_x_27 - _Z13findCenters_kPK7ClusteriiPf)
        .other          _Z13findCenters_kPK7ClusteriiPf,@"STO_CUDA_ENTRY STV_DEFAULT"
_Z13findCenters_kPK7ClusteriiPf:
.text._Z13findCenters_kPK7ClusteriiPf:
[----:B------:R-:W0:Y:S01]  /*0000*/  LDC R1, c[0x0][0x37c] ;  /* 0x0000df00ff017b82 */ /* 0x000e220000000800 */
[----:B------:R-:W1:Y:S01]  /*0010*/  S2R R10, SR_TID.X ;  /* 0x00000000000a7919 */ /* 0x000e620000002100 */
[----:B------:R-:W2:Y:S06]  /*0020*/  LDCU UR7, c[0x0][0x2fc] ;  /* 0x00005f80ff0777ac */ /* 0x000eac0008000800 */
[----:B------:R-:W1:Y:S01]  /*0030*/  S2UR UR4, SR_CTAID.X ;  /* 0x00000000000479c3 */ /* 0x000e620000002500 */
[----:B0-----:R-:W-:Y:S01]  /*0040*/  VIADD R1, R1, 0xffffffe8 ;  /* 0xffffffe801017836 */ /* 0x001fe20000000000 */
[----:B------:R-:W0:Y:S06]  /*0050*/  LDCU.64 UR36, c[0x0][0x358] ;  /* 0x00006b00ff2477ac */ /* 0x000e2c0008000a00 */
[----:B------:R-:W1:Y:S08]  /*0060*/  LDC R9, c[0x0][0x360] ;  /* 0x0000d800ff097b82 */ /* 0x000e700000000800 */
[----:B------:R-:W3:Y:S01]  /*0070*/  LDC.64 R2, c[0x0][0x380] ;  /* 0x0000e000ff027b82 */ /* 0x000ee20000000a00 */
[----:B-1----:R-:W-:-:S04]  /*0080*/  IMAD R5, R9, UR4, R10 ;  /* 0x0000000409057c24 */ /* 0x002fc8000f8e020a */
[----:B---3--:R-:W-:-:S05]  /*0090*/  IMAD.WIDE R2, R5, 0x8, R2 ;  /* 0x0000000805027825 */ /* 0x008fca00078e0202 */
[----:B0-----:R-:W3:Y:S04]  /*00a0*/  LDG.E R4, desc[UR36][R2.64] ;  /* 0x0000002402047981 */ /* 0x001ee8000c1e1900 */
[----:B------:R-:W3:Y:S01]  /*00b0*/  LDG.E R5, desc[UR36][R2.64+0x4] ;  /* 0x0000042402057981 */ /* 0x000ee2000c1e1900 */
[----:B------:R-:W0:Y:S01]  /*00c0*/  S2UR UR5, SR_CgaCtaId ;  /* 0x00000000000579c3 */ /* 0x000e220000008800 */
[----:B------:R-:W1:Y:S01]  /*00d0*/  LDCU UR6, c[0x0][0x2f8] ;  /* 0x00005f00ff0677ac */ /* 0x000e620008000800 */
[----:B------:R-:W-:Y:S02]  /*00e0*/  ISETP.GE.U32.AND P1, PT, R9, 0x2, PT ;  /* 0x000000020900780c */ /* 0x000fe40003f26070 */
[----:B------:R-:W-:Y:S01]  /*00f0*/  ISETP.NE.AND P0, PT, R10, RZ, PT ;  /* 0x000000ff0a00720c */ /* 0x000fe20003f05270 */
[----:B------:R-:W-:Y:S01]  /*0100*/  UMOV UR4, 0x400 ;  /* 0x0000040000047882 */ /* 0x000fe20000000000 */
[----:B-1----:R-:W-:Y:S01]  /*0110*/  IADD3 R6, P2, PT, R1, UR6, RZ ;  /* 0x0000000601067c10 */ /* 0x002fe2000ff5e0ff */
[----:B0-----:R-:W-:-:S04]  /*0120*/  ULEA UR4, UR5, UR4, 0x18 ;  /* 0x0000000405047291 */ /* 0x001fc8000f8ec0ff */
[----:B--2---:R-:W-:Y:S02]  /*0130*/  IMAD.X R7, RZ, RZ, UR7, P2 ;  /* 0x00000007ff077e24 */ /* 0x004fe400090e06ff */
[----:B------:R-:W-:-:S05]  /*0140*/  LEA R0, R10, UR4, 0x3 ;  /* 0x000000040a007c11 */ /* 0x000fca000f8e18ff */
[----:B---3--:R0:W-:Y:S01]  /*0150*/  STS.64 [R0], R4 ;  /* 0x0000000400007388 */ /* 0x0081e20000000a00 */
[----:B------:R-:W-:Y:S06]  /*0160*/  BAR.SYNC.DEFER_BLOCKING 0x0 ;  /* 0x0000000000007b1d */ /* 0x000fec0000010000 */
[----:B------:R-:W-:Y:S05]  /*0170*/  @!P1 BRA `(.L_x_0) ;  /* 0x0000000000349947 */ /* 0x000fea0003800000 */
[----:B------:R-:W-:-:S07]  /*0180*/  IMAD.MOV.U32 R2, RZ, RZ, R9 ;  /* 0x000000ffff027224 */ /* 0x000fce00078e0009 */
.L_x_1:
[----:B------:R-:W-:-:S04]  /*0190*/  SHF.R.U32.HI R11, RZ, 0x1, R2 ;  /* 0x00000001ff0b7819 */ /* 0x000fc80000011602 */
[----:B------:R-:W-:-:S13]  /*01a0*/  ISETP.GE.U32.AND P1, PT, R10, R11, PT ;  /* 0x0000000b0a00720c */ /* 0x000fda0003f26070 */
[----:B------:R-:W-:Y:S01]  /*01b0*/  @!P1 IMAD R3, R11, 0x8, R0 ;  /* 0x000000080b039824 */ /* 0x000fe200078e0200 */
[----:B------:R-:W-:Y:S04]  /*01c0*/  @!P1 LDS.64 R8, [R0] ;  /* 0x0000000000089984 */ /* 0x000fe80000000a00 */
[----:B0-----:R-:W0:Y:S02]  /*01d0*/  @!P1 LDS.64 R4, [R3] ;  /* 0x0000000003049984 */ /* 0x001e240000000a00 */
[----:B0-----:R-:W-:Y:S01]  /*01e0*/  @!P1 FADD R4, R4, R8 ;  /* 0x0000000804049221 */ /* 0x001fe20000000000 */
[----:B------:R-:W-:-:S05]  /*01f0*/  @!P1 IMAD.IADD R5, R5, 0x1, R9 ;  /* 0x0000000105059824 */ /* 0x000fca00078e0209 */
[----:B------:R1:W-:Y:S01]  /*0200*/  @!P1 STS.64 [R0], R4 ;  /* 0x0000000400009388 */ /* 0x0003e20000000a00 */
[----:B------:R-:W-:Y:S01]  /*0210*/  BAR.SYNC.DEFER_BLOCKING 0x0 ;  /* 0x0000000000007b1d */ /* 0x000fe20000010000 */
[----:B------:R-:W-:Y:S01]  /*0220*/  ISETP.GT.U32.AND P1, PT, R2, 0x3, PT ;  /* 0x000000030200780c */ /* 0x000fe20003f24070 */
[----:B------:R-:W-:-:S12]  /*0230*/  IMAD.MOV.U32 R2, RZ, RZ, R11 ;  /* 0x000000ffff027224 */ /* 0x000fd800078e000b */
[----:B-1----:R-:W-:Y:S05]  /*0240*/  @P1 BRA `(.L_x_1) ;  /* 0xfffffffc00d01947 */ /* 0x002fea000383ffff */
.L_x_0:
[----:B------:R-:W-:Y:S06]  /*0250*/  BAR.SYNC.DEFER_BLOCKING 0x0 ;  /* 0x0000000000007b1d */ /* 0x000fec0000010000 */
[----:B------:R-:W-:Y:S05]  /*0260*/  @P0 EXIT ;  /* 0x000000000000094d */ /* 0x000fea0003800000 */
[----:B------:R-:W1:Y:S01]  /*0270*/  S2UR UR5, SR_CgaCtaId ;  /* 0x00000000000579c3 */ /* 0x000e620000008800 */
[----:B------:R-:W-:Y:S01]  /*0280*/  UMOV UR4, 0x400 ;  /* 0x0000040000047882 */ /* 0x000fe20000000000 */
[----:B0-----:R-:W-:-:S06]  /*0290*/  MOV R0, 0x0 ;  /* 0x0000000000007802 */ /* 0x001fcc0000000f00 */
[----:B------:R-:W0:Y:S08]  /*02a0*/  LDC R12, c[0x0][0x38c] ;  /* 0x0000e300ff0c7b82 */ /* 0x000e300000000800 */
[----:B------:R2:W3:Y:S01]  /*02b0*/  LDC.64 R10, c[0x4][R0] ;  /* 0x01000000000a7b82 */ /* 0x0004e20000000a00 */
[----:B-1----:R-:W-:Y:S01]  /*02c0*/  ULEA UR4, UR5, UR4, 0x18 ;  /* 0x0000000405047291 */ /* 0x002fe2000f8ec0ff */
[----:B0-----:R-:W-:Y:S08]  /*02d0*/  STL [R1], R12 ;  /* 0x0000000c01007387 */ /* 0x001ff00000100800 */
[----:B------:R-:W0:Y:S02]  /*02e0*/  LDS.64 R2, [UR4] ;  /* 0x00000004ff027984 */ /* 0x000e240008000a00 */
[----:B------:R-:W1:Y:S02]  /*02f0*/  LDCU.64 UR4, c[0x4][0x10] ;  /* 0x01000200ff0477ac */ /* 0x000e640008000a00 */
[----:B-1----:R-:W-:-:S02]  /*0300*/  IMAD.U32 R4, RZ, RZ, UR4 ;  /* 0x00000004ff047e24 */ /* 0x002fc4000f8e00ff */
[----:B------:R-:W-:Y:S01]  /*0310*/  IMAD.U32 R5, RZ, RZ, UR5 ;  /* 0x00000005ff057e24 */ /* 0x000fe2000f8e00ff */
[----:B0-----:R-:W0:Y:S01]  /*0320*/  F2F.F64.F32 R8, R2 ;  /* 0x0000000200087310 */ /* 0x001e220000201800 */
[----:B------:R2:W-:Y:S04]  /*0330*/  STL [R1+0x10], R3 ;  /* 0x0000100301007387 */ /* 0x0005e80000100800 */
[----:B0--3--:R2:W-:Y:S02]  /*0340*/  STL.64 [R1+0x8], R8 ;  /* 0x0000080801007387 */ /* 0x0095e40000100a00 */
[----:B------:R-:W-:-:S07]  /*0350*/  LEPC R20, `(.L_x_2) ;  /* 0x000000001014794e */ /* 0x000fce0000000000 */
[----:B--2---:R-:W-:Y:S05]  /*0360*/  CALL.ABS.NOINC R10 ;  /* 0x000000000a007343 */ /* 0x004fea0003c00000 */
.L_x_2:
[----:B------:R-:W0:Y:S01]  /*0370*/  S2UR UR5, SR_CgaCtaId ;  /* 0x00000000000579c3 */ /* 0x000e220000008800 */
[----:B------:R-:W-:Y:S01]  /*0380*/  UMOV UR4, 0x400 ;  /* 0x0000040000047882 */ /* 0x000fe20000000000 */
[----:B------:R-:W-:Y:S01]  /*0390*/  IMAD.MOV.U32 R5, RZ, RZ, RZ ;  /* 0x000000ffff057224 */ /* 0x000fe200078e00ff */
[----:B0-----:R-:W-:-:S09]  /*03a0*/  ULEA UR4, UR5, UR4, 0x18 ;  /* 0x0000000405047291 */ /* 0x001fd2000f8ec0ff */
[----:B------:R-:W0:Y:S02]  /*03b0*/  LDS.64 R2, [UR4] ;  /* 0x00000004ff027984 */ /* 0x000e240008000a00 */
[----:B0-----:R-:W-:-:S13]  /*03c0*/  ISETP.GE.AND P0, PT, R3, 0x1, PT ;  /* 0x000000010300780c */ /* 0x001fda0003f06270 */
[----:B------:R-:W-:Y:S05]  /*03d0*/  @!P0 BRA `(.L_x_3) ;  /* 0x0000000000348947 */ /* 0x000fea0003800000 */
[----:B------:R-:W-:-:S04]  /*03e0*/  I2FP.F32.U32 R5, R3 ;  /* 0x0000000300057245 */ /* 0x000fc80000201000 */
[----:B------:R-:W0:Y:S08]  /*03f0*/  MUFU.RCP R0, R5 ;  /* 0x0000000500007308 */ /* 0x000e300000001000 */
[----:B------:R-:W1:Y:S01]  /*0400*/  FCHK P0, R2, R5 ;  /* 0x0000000502007302 */ /* 0x000e620000000000 */
[----:B0-----:R-:W-:-:S04]  /*0410*/  FFMA R3, -R5, R0, 1 ;  /* 0x3f80000005037423 */ /* 0x001fc80000000100 */
[----:B------:R-:W-:-:S04]  /*0420*/  FFMA R3, R0, R3, R0 ;  /* 0x0000000300037223 */ /* 0x000fc80000000000 */
[----:B------:R-:W-:-:S04]  /*0430*/  FFMA R0, R3, R2, RZ ;  /* 0x0000000203007223 */ /* 0x000fc800000000ff */
[----:B------:R-:W-:-:S04]  /*0440*/  FFMA R7, -R5, R0, R2 ;  /* 0x0000000005077223 */ /* 0x000fc80000000102 */
[----:B------:R-:W-:Y:S01]  /*0450*/  FFMA R0, R3, R7, R0 ;  /* 0x0000000703007223 */ /* 0x000fe20000000000 */
[----:B-1----:R-:W-:Y:S06]  /*0460*/  @!P0 BRA `(.L_x_4) ;  /* 0x00000000000c8947 */ /* 0x002fec0003800000 */
[----:B------:R-:W-:-:S07]  /*0470*/  MOV R4, 0x490 ;  /* 0x0000049000047802 */ /* 0x000fce0000000f00 */
[----:B------:R-:W-:Y:S05]  /*0480*/  CALL.REL.NOINC `($__internal_0_$__cuda_sm3x_div_rn_noftz_f32_slowpath) ;  /* 0x00000000001c7944 */ /* 0x000fea0003c00000 */
[----:B------:R-:W-:-:S07]  /*0490*/  IMAD.MOV.U32 R0, RZ, RZ, R2 ;  /* 0x000000ffff007224 */ /* 0x000fce00078e0002 */
.L_x_4:
[----:B------:R-:W-:-:S07]  /*04a0*/  IMAD.MOV.U32 R5, RZ, RZ, R0 ;  /* 0x000000ffff057224 */ /* 0x000fce00078e0000 */
.L_x_3:
[----:B------:R-:W0:Y:S08]  /*04b0*/  LDC R7, c[0x0][0x38c] ;  /* 0x0000e300ff077b82 */ /* 0x000e300000000800 */
[----:B------:R-:W0:Y:S02]  /*04c0*/  LDC.64 R2, c[0x0][0x390] ;  /* 0x0000e400ff027b82 */ /* 0x000e240000000a00 */
[----:B0-----:R-:W-:-:S05]  /*04d0*/  IMAD.WIDE R2, R7, 0x4, R2 ;  /* 0x0000000407027825 */ /* 0x001fca00078e0202 */
[----:B------:R-:W-:Y:S01]  /*04e0*/  STG.E desc[UR36][R2.64], R5 ;  /* 0x0000000502007986 */ /* 0x000fe2000c101924 */
[----:B------:R-:W-:Y:S05]  /*04f0*/  EXIT ;  /* 0x000000000000794d */ /* 0x000fea0003800000 */
        .weak           $__internal_0_$__cuda_sm3x_div_rn_noftz_f32_slowpath
        .type           $__internal_0_$__cuda_sm3x_div_rn_noftz_f32_slowpath,@function
        .size           $__internal_0_$__cuda_sm3x_div_rn_noftz_f32_slowpath,(.L_x_27 - $__internal_0_$__cuda_sm3x_div_rn_noftz_f32_slowpath)
$__internal_0_$__cuda_sm3x_div_rn_noftz_f32_slowpath:
[----:B------:R-:W-:Y:S02]  /*0500*/  SHF.R.U32.HI R3, RZ, 0x17, R5 ;  /* 0x00000017ff037819 */ /* 0x000fe40000011605 */
[----:B------:R-:W-:Y:S02]  /*0510*/  SHF.R.U32.HI R0, RZ, 0x17, R2 ;  /* 0x00000017ff007819 */ /* 0x000fe40000011602 */
[----:B------:R-:W-:Y:S02]  /*0520*/  LOP3.LUT R7, R3, 0xff, RZ, 0xc0, !PT ;  /* 0x000000ff03077812 */ /* 0x000fe400078ec0ff */
[----:B------:R-:W-:-:S03]  /*0530*/  LOP3.LUT R6, R0, 0xff, RZ, 0xc0, !PT ;  /* 0x000000ff00067812 */ /* 0x000fc600078ec0ff */
[----:B------:R-:W-:Y:S02]  /*0540*/  VIADD R10, R7, 0xffffffff ;  /* 0xffffffff070a7836 */ /* 0x000fe40000000000 */
[----:B------:R-:W-:-:S03]  /*0550*/  VIADD R9, R6, 0xffffffff ;  /* 0xffffffff06097836 */ /* 0x000fc60000000000 */
[----:B------:R-:W-:-:S04]  /*0560*/  ISETP.GT.U32.AND P0, PT, R10, 0xfd, PT ;  /* 0x000000fd0a00780c */ /* 0x000fc80003f04070 */
[----:B------:R-:W-:-:S13]  /*0570*/  ISETP.GT.U32.OR P0, PT, R9, 0xfd, P0 ;  /* 0x000000fd0900780c */ /* 0x000fda0000704470 */
[----:B------:R-:W-:Y:S01]  /*0580*/  @!P0 IMAD.MOV.U32 R8, RZ, RZ, RZ ;  /* 0x000000ffff088224 */ /* 0x000fe200078e00ff */
[----:B------:R-:W-:Y:S06]  /*0590*/  @!P0 BRA `(.L_x_5) ;  /* 0x0000000000648947 */ /* 0x000fec0003800000 */
[----:B------:R-:W-:Y:S01]  /*05a0*/  FSETP.GTU.FTZ.AND P0, PT, |R2|, +INF , PT ;  /* 0x7f8000000200780b */ /* 0x000fe20003f1c200 */
[----:B------:R-:W-:Y:S01]  /*05b0*/  IMAD.MOV.U32 R0, RZ, RZ, R2 ;  /* 0x000000ffff007224 */ /* 0x000fe200078e0002 */
[----:B------:R-:W-:Y:S01]  /*05c0*/  FSETP.GTU.FTZ.AND P1, PT, |R5|, +INF , PT ;  /* 0x7f8000000500780b */ /* 0x000fe20003f3c200 */
[----:B------:R-:W-:-:S03]  /*05d0*/  IMAD.MOV.U32 R3, RZ, RZ, R5 ;  /* 0x000000ffff037224 */ /* 0x000fc600078e0005 */
[----:B------:R-:W-:-:S13]  /*05e0*/  PLOP3.LUT P0, PT, P0, P1, PT, 0xf8, 0x8f ;  /* 0x00000000008f781c */ /* 0x000fda0000703f70 */
[----:B------:R-:W-:Y:S05]  /*05f0*/  @P0 BRA `(.L_x_6) ;  /* 0x0000000400440947 */ /* 0x000fea0003800000 */
[----:B------:R-:W-:-:S13]  /*0600*/  LOP3.LUT P0, RZ, R5, 0x7fffffff, R2, 0xc8, !PT ;  /* 0x7fffffff05ff7812 */ /* 0x000fda000780c802 */
[----:B------:R-:W-:Y:S05]  /*0610*/  @!P0 BRA `(.L_x_7) ;  /* 0x0000000400348947 */ /* 0x000fea0003800000 */
[C---:B------:R-:W-:Y:S02]  /*0620*/  FSETP.NEU.FTZ.AND P2, PT, |R0|.reuse, +INF , PT ;  /* 0x7f8000000000780b */ /* 0x040fe40003f5d200 */
[----:B------:R-:W-:Y:S02]  /*0630*/  FSETP.NEU.FTZ.AND P1, PT, |R3|, +INF , PT ;  /* 0x7f8000000300780b */ /* 0x000fe40003f3d200 */
[----:B------:R-:W-:-:S11]  /*0640*/  FSETP.NEU.FTZ.AND P0, PT, |R0|, +INF , PT ;  /* 0x7f8000000000780b */ /* 0x000fd60003f1d200 */
[----:B------:R-:W-:Y:S05]  /*0650*/  @!P1 BRA !P2, `(.L_x_7) ;  /* 0x0000000400249947 */ /* 0x000fea0005000000 */
[----:B------:R-:W-:-:S04]  /*0660*/  LOP3.LUT P2, RZ, R2, 0x7fffffff, RZ, 0xc0, !PT ;  /* 0x7fffffff02ff7812 */ /* 0x000fc8000784c0ff */
[----:B------:R-:W-:-:S13]  /*0670*/  PLOP3.LUT P1, PT, P1, P2, PT, 0x2f, 0xf2 ;  /* 0x0000000000f2781c */ /* 0x000fda0000f24577 */
[----:B------:R-:W-:Y:S05]  /*0680*/  @P1 BRA `(.L_x_8) ;  /* 0x0000000400101947 */ /* 0x000fea0003800000 */
[----:B------:R-:W-:-:S04]  /*0690*/  LOP3.LUT P1, RZ, R5, 0x7fffffff, RZ, 0xc0, !PT ;  /* 0x7fffffff05ff7812 */ /* 0x000fc8000782c0ff */
[----:B------:R-:W-:-:S13]  /*06a0*/  PLOP3.LUT P0, PT, P0, P1, PT, 0x2f, 0xf2 ;  /* 0x0000000000f2781c */ /* 0x000fda0000702577 */
[----:B------:R-:W-:Y:S05]  /*06b0*/  @P0 BRA `(.L_x_9) ;  /* 0x0000000000f80947 */ /* 0x000fea0003800000 */
[----:B------:R-:W-:Y:S02]  /*06c0*/  ISETP.GE.AND P0, PT, R9, RZ, PT ;  /* 0x000000ff0900720c */ /* 0x000fe40003f06270 */
[----:B------:R-:W-:-:S11]  /*06d0*/  ISETP.GE.AND P1, PT, R10, RZ, PT ;  /* 0x000000ff0a00720c */ /* 0x000fd60003f26270 */
[----:B------:R-:W-:Y:S02]  /*06e0*/  @P0 IMAD.MOV.U32 R8, RZ, RZ, RZ ;  /* 0x000000ffff080224 */ /* 0x000fe400078e00ff */
[----:B------:R-:W-:Y:S01]  /*06f0*/  @!P0 FFMA R2, R0, 1.84467440737095516160e+19, RZ ;  /* 0x5f80000000028823 */ /* 0x000fe200000000ff */
[----:B------:R-:W-:Y:S02]  /*0700*/  @!P0 IMAD.MOV.U32 R8, RZ, RZ, -0x40 ;  /* 0xffffffc0ff088424 */ /* 0x000fe400078e00ff */
[----:B------:R-:W-:Y:S02]  /*0710*/  @!P1 FFMA R5, R3, 1.84467440737095516160e+19, RZ ;  /* 0x5f80000003059823 */ /* 0x000fe400000000ff */
[----:B------:R-:W-:-:S07]  /*0720*/  @!P1 VIADD R8, R8, 0x40 ;  /* 0x0000004008089836 */ /* 0x000fce0000000000 */
.L_x_5:
[----:B------:R-:W-:Y:S01]  /*0730*/  LEA R0, R7, 0xc0800000, 0x17 ;  /* 0xc080000007007811 */ /* 0x000fe200078eb8ff */
[----:B------:R-:W-:-:S04]  /*0740*/  VIADD R6, R6, 0xffffff81 ;  /* 0xffffff8106067836 */ /* 0x000fc80000000000 */
[----:B------:R-:W-:Y:S01]  /*0750*/  IMAD.IADD R5, R5, 0x1, -R0 ;  /* 0x0000000105057824 */ /* 0x000fe200078e0a00 */
[C---:B------:R-:W-:Y:S01]  /*0760*/  IADD3 R7, PT, PT, R6.reuse, 0x7f, -R7 ;  /* 0x0000007f06077810 */ /* 0x040fe20007ffe807 */
[----:B------:R-:W-:Y:S02]  /*0770*/  IMAD R0, R6, -0x800000, R2 ;  /* 0xff80000006007824 */ /* 0x000fe400078e0202 */
[----:B------:R-:W0:Y:S01]  /*0780*/  MUFU.RCP R3, R5 ;  /* 0x0000000500037308 */ /* 0x000e220000001000 */
[----:B------:R-:W-:Y:S01]  /*0790*/  FADD.FTZ R9, -R5, -RZ ;  /* 0x800000ff05097221 */ /* 0x000fe20000010100 */
[----:B------:R-:W-:-:S03]  /*07a0*/  IMAD.IADD R7, R7, 0x1, R8 ;  /* 0x0000000107077824 */ /* 0x000fc600078e0208 */
[----:B0-----:R-:W-:-:S04]  /*07b0*/  FFMA R10, R3, R9, 1 ;  /* 0x3f800000030a7423 */ /* 0x001fc80000000009 */
[----:B------:R-:W-:-:S04]  /*07c0*/  FFMA R11, R3, R10, R3 ;  /* 0x0000000a030b7223 */ /* 0x000fc80000000003 */
[----:B------:R-:W-:-:S04]  /*07d0*/  FFMA R2, R0, R11, RZ ;  /* 0x0000000b00027223 */ /* 0x000fc800000000ff */
[----:B------:R-:W-:-:S04]  /*07e0*/  FFMA R3, R9, R2, R0 ;  /* 0x0000000209037223 */ /* 0x000fc80000000000 */
[----:B------:R-:W-:-:S04]  /*07f0*/  FFMA R10, R11, R3, R2 ;  /* 0x000000030b0a7223 */ /* 0x000fc80000000002 */
[----:B------:R-:W-:-:S04]  /*0800*/  FFMA R3, R9, R10, R0 ;  /* 0x0000000a09037223 */ /* 0x000fc80000000000 */
[----:B------:R-:W-:-:S05]  /*0810*/  FFMA R2, R11, R3, R10 ;  /* 0x000000030b027223 */ /* 0x000fca000000000a */
[----:B------:R-:W-:-:S04]  /*0820*/  SHF.R.U32.HI R0, RZ, 0x17, R2 ;  /* 0x00000017ff007819 */ /* 0x000fc80000011602 */
[----:B------:R-:W-:-:S05]  /*0830*/  LOP3.LUT R0, R0, 0xff, RZ, 0xc0, !PT ;  /* 0x000000ff00007812 */ /* 0x000fca00078ec0ff */
[----:B------:R-:W-:-:S04]  /*0840*/  IMAD.IADD R8, R0, 0x1, R7 ;  /* 0x0000000100087824 */ /* 0x000fc800078e0207 */
[----:B------:R-:W-:-:S05]  /*0850*/  VIADD R0, R8, 0xffffffff ;  /* 0xffffffff08007836 */ /* 0x000fca0000000000 */
[----:B------:R-:W-:-:S13]  /*0860*/  ISETP.GE.U32.AND P0, PT, R0, 0xfe, PT ;  /* 0x000000fe0000780c */ /* 0x000fda0003f06070 */
[----:B------:R-:W-:Y:S05]  /*0870*/  @!P0 BRA `(.L_x_10) ;  /* 0x0000000000808947 */ /* 0x000fea0003800000 */
[----:B------:R-:W-:-:S13]  /*0880*/  ISETP.GT.AND P0, PT, R8, 0xfe, PT ;  /* 0x000000fe0800780c */ /* 0x000fda0003f04270 */
[----:B------:R-:W-:Y:S05]  /*0890*/  @P0 BRA `(.L_x_11) ;  /* 0x00000000006c0947 */ /* 0x000fea0003800000 */
[----:B------:R-:W-:-:S13]  /*08a0*/  ISETP.GE.AND P0, PT, R8, 0x1, PT ;  /* 0x000000010800780c */ /* 0x000fda0003f06270 */
[----:B------:R-:W-:Y:S05]  /*08b0*/  @P0 BRA `(.L_x_12) ;  /* 0x0000000000980947 */ /* 0x000fea0003800000 */
[----:B------:R-:W-:Y:S02]  /*08c0*/  ISETP.GE.AND P0, PT, R8, -0x18, PT ;  /* 0xffffffe80800780c */ /* 0x000fe40003f06270 */
[----:B------:R-:W-:-:S11]  /*08d0*/  LOP3.LUT R2, R2, 0x80000000, RZ, 0xc0, !PT ;  /* 0x8000000002027812 */ /* 0x000fd600078ec0ff */
[----:B------:R-:W-:Y:S05]  /*08e0*/  @!P0 BRA `(.L_x_12) ;  /* 0x00000000008c8947 */ /* 0x000fea0003800000 */
[CC--:B------:R-:W-:Y:S01]  /*08f0*/  FFMA.RZ R0, R11.reuse, R3.reuse, R10 ;  /* 0x000000030b007223 */ /* 0x0c0fe2000000c00a */
[C---:B------:R-:W-:Y:S01]  /*0900*/  VIADD R6, R8.reuse, 0x20 ;  /* 0x0000002008067836 */ /* 0x040fe20000000000 */
[C---:B------:R-:W-:Y:S01]  /*0910*/  ISETP.NE.AND P2, PT, R8.reuse, RZ, PT ;  /* 0x000000ff0800720c */ /* 0x040fe20003f45270 */
[----:B------:R-:W-:Y:S01]  /*0920*/  IMAD.MOV R7, RZ, RZ, -R8 ;  /* 0x000000ffff077224 */ /* 0x000fe200078e0a08 */
[----:B------:R-:W-:Y:S02]  /*0930*/  ISETP.NE.AND P1, PT, R8, RZ, PT ;  /* 0x000000ff0800720c */ /* 0x000fe40003f25270 */
[----:B------:R-:W-:Y:S01]  /*0940*/  LOP3.LUT R5, R0, 0x7fffff, RZ, 0xc0, !PT ;  /* 0x007fffff00057812 */ /* 0x000fe200078ec0ff */
[CCC-:B------:R-:W-:Y:S01]  /*0950*/  FFMA.RP R0, R11.reuse, R3.reuse, R10.reuse ;  /* 0x000000030b007223 */ /* 0x1c0fe2000000800a */
[----:B------:R-:W-:Y:S02]  /*0960*/  FFMA.RM R3, R11, R3, R10 ;  /* 0x000000030b037223 */ /* 0x000fe4000000400a */
[----:B------:R-:W-:-:S03]  /*0970*/  LOP3.LUT R5, R5, 0x800000, RZ, 0xfc, !PT ;  /* 0x0080000005057812 */ /* 0x000fc600078efcff */
[----:B------:R-:W-:Y:S02]  /*0980*/  FSETP.NEU.FTZ.AND P0, PT, R0, R3, PT ;  /* 0x000000030000720b */ /* 0x000fe40003f1d000 */
[----:B------:R-:W-:Y:S02]  /*0990*/  SHF.L.U32 R6, R5, R6, RZ ;  /* 0x0000000605067219 */ /* 0x000fe400000006ff */
[----:B------:R-:W-:Y:S02]  /*09a0*/  SEL R0, R7, RZ, P2 ;  /* 0x000000ff07007207 */ /* 0x000fe40001000000 */
[----:B------:R-:W-:Y:S02]  /*09b0*/  ISETP.NE.AND P1, PT, R6, RZ, P1 ;  /* 0x000000ff0600720c */ /* 0x000fe40000f25270 */
[----:B------:R-:W-:Y:S02]  /*09c0*/  SHF.R.U32.HI R0, RZ, R0, R5 ;  /* 0x00000000ff007219 */ /* 0x000fe40000011605 */
[----:B------:R-:W-:-:S02]  /*09d0*/  PLOP3.LUT P0, PT, P0, P1, PT, 0xf8, 0x8f ;  /* 0x00000000008f781c */ /* 0x000fc40000703f70 */
[----:B------:R-:W-:Y:S02]  /*09e0*/  SHF.R.U32.HI R6, RZ, 0x1, R0 ;  /* 0x00000001ff067819 */ /* 0x000fe40000011600 */
[----:B------:R-:W-:-:S04]  /*09f0*/  SEL R3, RZ, 0x1, !P0 ;  /* 0x00000001ff037807 */ /* 0x000fc80004000000 */
[----:B------:R-:W-:-:S04]  /*0a00*/  LOP3.LUT R3, R3, 0x1, R6, 0xf8, !PT ;  /* 0x0000000103037812 */ /* 0x000fc800078ef806 */
[----:B------:R-:W-:-:S05]  /*0a10*/  LOP3.LUT R3, R3, R0, RZ, 0xc0, !PT ;  /* 0x0000000003037212 */ /* 0x000fca00078ec0ff */
[----:B------:R-:W-:-:S05]  /*0a20*/  IMAD.IADD R3, R6, 0x1, R3 ;  /* 0x0000000106037824 */ /* 0x000fca00078e0203 */
[----:B------:R-:W-:Y:S01]  /*0a30*/  LOP3.LUT R2, R3, R2, RZ, 0xfc, !PT ;  /* 0x0000000203027212 */ /* 0x000fe200078efcff */
[----:B------:R-:W-:Y:S06]  /*0a40*/  BRA `(.L_x_12) ;  /* 0x0000000000347947 */ /* 0x000fec0003800000 */
.L_x_11:
[----:B------:R-:W-:-:S04]  /*0a50*/  LOP3.LUT R2, R2, 0x80000000, RZ, 0xc0, !PT ;  /* 0x8000000002027812 */ /* 0x000fc800078ec0ff */
[----:B------:R-:W-:Y:S01]  /*0a60*/  LOP3.LUT R2, R2, 0x7f800000, RZ, 0xfc, !PT ;  /* 0x7f80000002027812 */ /* 0x000fe200078efcff */
[----:B------:R-:W-:Y:S06]  /*0a70*/  BRA `(.L_x_12) ;  /* 0x0000000000287947 */ /* 0x000fec0003800000 */
.L_x_10:
[----:B------:R-:W-:Y:S01]  /*0a80*/  IMAD R2, R7, 0x800000, R2 ;  /* 0x0080000007027824 */ /* 0x000fe200078e0202 */
[----:B------:R-:W-:Y:S06]  /*0a90*/  BRA `(.L_x_12) ;  /* 0x0000000000207947 */ /* 0x000fec0003800000 */
.L_x_9:
[----:B------:R-:W-:-:S04]  /*0aa0*/  LOP3.LUT R2, R5, 0x80000000, R2, 0x48, !PT ;  /* 0x8000000005027812 */ /* 0x000fc800078e4802 */
[----:B------:R-:W-:Y:S01]  /*0ab0*/  LOP3.LUT R2, R2, 0x7f800000, RZ, 0xfc, !PT ;  /* 0x7f80000002027812 */ /* 0x000fe200078efcff */
[----:B------:R-:W-:Y:S06]  /*0ac0*/  BRA `(.L_x_12) ;  /* 0x0000000000147947 */ /* 0x000fec0003800000 */
.L_x_8:
[----:B------:R-:W-:Y:S01]  /*0ad0*/  LOP3.LUT R2, R5, 0x80000000, R2, 0x48, !PT ;  /* 0x8000000005027812 */ /* 0x000fe200078e4802 */
[----:B------:R-:W-:Y:S06]  /*0ae0*/  BRA `(.L_x_12) ;  /* 0x00000000000c7947 */ /* 0x000fec0003800000 */
.L_x_7:
[----:B------:R-:W0:Y:S01]  /*0af0*/  MUFU.RSQ R2, -QNAN ;  /* 0xffc0000000027908 */ /* 0x000e220000001400 */
[----:B------:R-:W-:Y:S05]  /*0b00*/  BRA `(.L_x_12) ;  /* 0x0000000000047947 */ /* 0x000fea0003800000 */
.L_x_6:
[----:B------:R-:W-:-:S07]  /*0b10*/  FADD.FTZ R2, R0, R3 ;  /* 0x0000000300027221 */ /* 0x000fce0000010000 */
.L_x_12:
[----:B------:R-:W-:-:S04]  /*0b20*/  IMAD.MOV.U32 R5, RZ, RZ, 0x0 ;  /* 0x00000000ff057424 */ /* 0x000fc800078e00ff */
[----:B0-----:R-:W-:Y:S05]  /*0b30*/  RET.REL.NODEC R4 `(_Z13findCenters_kPK7ClusteriiPf) ;  /* 0xfffffff404307950 */ /* 0x001fea0003c3ffff */
.L_x_13:
[----:B------:R-:W-:-:S00]  /*0b40*/  BRA `(.L_x_13) ;  /* 0xfffffffc00fc7947 */ /* 0x000fc0000383ffff */
[----:B------:R-:W-:-:S00]  /*0b50*/  NOP ;  /* 0x0000000000007918 */ /* 0x000fc00000000000 */
        /* <DEDUP_REMOVED lines=10> */
.L_x_27:


//--------------------- .text._Z19calculateClusters_kPKfPKiiiP7Cluster --------------------------
	.section	.text._Z19calculateClusters_kPKfPKiiiP7Cluster,"ax",@progbits
	.align	128
        .global         _Z19calculateClusters_kPKfPKiiiP7Cluster
        .type           _Z19calculateClusters_kPKfPKiiiP7Cluster,@function
        .size           _Z19calculateClusters_kPKfPKiiiP7Cluster,(.L_x_29 - _Z19calculateClusters_kPKfPKiiiP7Cluster)
        .other          _Z19calculateClusters_kPKfPKiiiP7Cluster,@"STO_CUDA_ENTRY STV_DEFAULT"
_Z19calculateClusters_kPKfPKiiiP7Cluster:
.text._Z19calculateClusters_kPKfPKiiiP7Cluster:
[----:B------:R-:W0:Y:S01]  /*0000*/  LDC R1, c[0x0][0x37c] ;  /* 0x0000df00ff017b82 */ /* 0x000e220000000800 */
[----:B------:R-:W1:Y:S07]  /*0010*/  S2R R9, SR_TID.X ;  /* 0x0000000000097919 */ /* 0x000e6e0000002100 */
[----:B------:R-:W2:Y:S01]  /*0020*/  S2UR UR5, SR_CgaCtaId ;  /* 0x00000000000579c3 */ /* 0x000ea20000008800 */
[----:B------:R-:W3:Y:S01]  /*0030*/  LDCU UR8, c[0x0][0x2fc] ;  /* 0x00005f80ff0877ac */ /* 0x000ee20008000800 */
[----:B0-----:R-:W-:Y:S01]  /*0040*/  VIADD R1, R1, 0xffffffe8 ;  /* 0xffffffe801017836 */ /* 0x001fe20000000000 */
[----:B------:R-:W0:Y:S01]  /*0050*/  S2R R0, SR_CTAID.X ;  /* 0x0000000000007919 */ /* 0x000e220000002500 */
[----:B------:R-:W-:Y:S01]  /*0060*/  BSSY.RECONVERGENT B0, `(.L_x_14) ;  /* 0x000001c000007945 */ /* 0x000fe20003800200 */
[----:B------:R-:W4:Y:S01]  /*0070*/  LDCU UR7, c[0x0][0x360] ;  /* 0x00006c00ff0777ac */ /* 0x000f220008000800 */
[----:B------:R-:W5:Y:S01]  /*0080*/  LDCU UR9, c[0x0][0x390] ;  /* 0x00007200ff0977ac */ /* 0x000f620008000800 */
[----:B------:R-:W-:Y:S01]  /*0090*/  UMOV UR4, 0x400 ;  /* 0x0000040000047882 */ /* 0x000fe20000000000 */
[----:B------:R-:W3:Y:S01]  /*00a0*/  LDCU UR6, c[0x0][0x2f8] ;  /* 0x00005f00ff0677ac */ /* 0x000ee20008000800 */
[----:B----4-:R-:W-:Y:S01]  /*00b0*/  IMAD.U32 R8, RZ, RZ, UR7 ;  /* 0x00000007ff087e24 */ /* 0x010fe2000f8e00ff */
[----:B--2---:R-:W-:-:S04]  /*00c0*/  ULEA UR4, UR5, UR4, 0x18 ;  /* 0x0000000405047291 */ /* 0x004fc8000f8ec0ff */
[----:B------:R-:W-:Y:S02]  /*00d0*/  ISETP.GE.U32.AND P1, PT, R8, 0x2, PT ;  /* 0x000000020800780c */ /* 0x000fe40003f26070 */
[----:B-1----:R-:W-:Y:S02]  /*00e0*/  LEA R4, R9, UR4, 0x3 ;  /* 0x0000000409047c11 */ /* 0x002fe4000f8e18ff */
[----:B---3--:R-:W-:Y:S01]  /*00f0*/  IADD3 R6, P3, PT, R1, UR6, RZ ;  /* 0x0000000601067c10 */ /* 0x008fe2000ff7e0ff */
[----:B0-----:R-:W-:Y:S02]  /*0100*/  IMAD R5, R0, UR7, R9 ;  /* 0x0000000700057c24 */ /* 0x001fe4000f8e0209 */
[----:B------:R0:W-:Y:S01]  /*0110*/  STS.64 [R4], RZ ;  /* 0x000000ff04007388 */ /* 0x0001e20000000a00 */
[----:B------:R-:W1:Y:S01]  /*0120*/  LDCU.64 UR6, c[0x0][0x358] ;  /* 0x00006b00ff0677ac */ /* 0x000e620008000a00 */
[----:B------:R-:W-:Y:S01]  /*0130*/  IMAD.X R7, RZ, RZ, UR8, P3 ;  /* 0x00000008ff077e24 */ /* 0x000fe200098e06ff */
[----:B------:R-:W-:-:S02]  /*0140*/  ISETP.NE.AND P0, PT, R9, RZ, PT ;  /* 0x000000ff0900720c */ /* 0x000fc40003f05270 */
[----:B-----5:R-:W-:-:S13]  /*0150*/  ISETP.GE.AND P2, PT, R5, UR9, PT ;  /* 0x0000000905007c0c */ /* 0x020fda000bf46270 */
[----:B0-----:R-:W-:Y:S05]  /*0160*/  @P2 BRA `(.L_x_15) ;  /* 0x00000000002c2947 */ /* 0x001fea0003800000 */
[----:B------:R-:W0:Y:S01]  /*0170*/  LDC.64 R2, c[0x0][0x388] ;  /* 0x0000e200ff027b82 */ /* 0x000e220000000a00 */
[----:B------:R-:W2:Y:S01]  /*0180*/  LDCU UR4, c[0x0][0x394] ;  /* 0x00007280ff0477ac */ /* 0x000ea20008000800 */
[----:B0-----:R-:W-:-:S06]  /*0190*/  IMAD.WIDE R2, R5, 0x4, R2 ;  /* 0x0000000405027825 */ /* 0x001fcc00078e0202 */
[----:B-1----:R-:W2:Y:S02]  /*01a0*/  LDG.E R2, desc[UR6][R2.64] ;  /* 0x0000000602027981 */ /* 0x002ea4000c1e1900 */
[----:B--2---:R-:W-:-:S13]  /*01b0*/  ISETP.NE.AND P2, PT, R2, UR4, PT ;  /* 0x0000000402007c0c */ /* 0x004fda000bf45270 */
[----:B------:R-:W-:Y:S05]  /*01c0*/  @P2 BRA `(.L_x_15) ;  /* 0x0000000000142947 */ /* 0x000fea0003800000 */
[----:B------:R-:W0:Y:S02]  /*01d0*/  LDC.64 R2, c[0x0][0x380] ;  /* 0x0000e000ff027b82 */ /* 0x000e240000000a00 */
[----:B0-----:R-:W-:-:S05]  /*01e0*/  IMAD.WIDE R2, R5, 0x4, R2 ;  /* 0x0000000405027825 */ /* 0x001fca00078e0202 */
[----:B------:R-:W2:Y:S01]  /*01f0*/  LDG.E R10, desc[UR6][R2.64] ;  /* 0x00000006020a7981 */ /* 0x000ea2000c1e1900 */
[----:B------:R-:W-:-:S05]  /*0200*/  HFMA2 R11, -RZ, RZ, 0, 5.9604644775390625e-08 ;  /* 0x00000001ff0b7431 */ /* 0x000fca00000001ff */
[----:B--2---:R0:W-:Y:S02]  /*0210*/  STS.64 [R4], R10 ;  /* 0x0000000a04007388 */ /* 0x0041e40000000a00 */
.L_x_15:
[----:B-1----:R-:W-:Y:S05]  /*0220*/  BSYNC.RECONVERGENT B0 ;  /* 0x0000000000007941 */ /* 0x002fea0003800200 */
.L_x_14:
[----:B------:R-:W-:Y:S06]  /*0230*/  BAR.SYNC.DEFER_BLOCKING 0x0 ;  /* 0x0000000000007b1d */ /* 0x000fec0000010000 */
[----:B------:R-:W-:Y:S05]  /*0240*/  @!P1 BRA `(.L_x_16) ;  /* 0x0000000000309947 */ /* 0x000fea0003800000 */
.L_x_17:
[----:B------:R-:W-:-:S04]  /*0250*/  SHF.R.U32.HI R5, RZ, 0x1, R8 ;  /* 0x00000001ff057819 */ /* 0x000fc80000011608 */
[----:B------:R-:W-:-:S13]  /*0260*/  ISETP.GE.U32.AND P1, PT, R9, R5, PT ;  /* 0x000000050900720c */ /* 0x000fda0003f26070 */
[----:B------:R-:W-:Y:S01]  /*0270*/  @!P1 IMAD R2, R5, 0x8, R4 ;  /* 0x0000000805029824 */ /* 0x000fe200078e0204 */
[----:B0-----:R-:W-:Y:S05]  /*0280*/  @!P1 LDS.64 R10, [R4] ;  /* 0x00000000040a9984 */ /* 0x001fea0000000a00 */
[----:B------:R-:W0:Y:S02]  /*0290*/  @!P1 LDS.64 R2, [R2] ;  /* 0x0000000002029984 */ /* 0x000e240000000a00 */
[----:B0-----:R-:W-:Y:S01]  /*02a0*/  @!P1 FADD R10, R2, R10 ;  /* 0x0000000a020a9221 */ /* 0x001fe20000000000 */
[----:B------:R-:W-:-:S05]  /*02b0*/  @!P1 IMAD.IADD R11, R3, 0x1, R11 ;  /* 0x00000001030b9824 */ /* 0x000fca00078e020b */
[----:B------:R1:W-:Y:S01]  /*02c0*/  @!P1 STS.64 [R4], R10 ;  /* 0x0000000a04009388 */ /* 0x0003e20000000a00 */
[----:B------:R-:W-:Y:S01]  /*02d0*/  BAR.SYNC.DEFER_BLOCKING 0x0 ;  /* 0x0000000000007b1d */ /* 0x000fe20000010000 */
[----:B------:R-:W-:Y:S02]  /*02e0*/  ISETP.GT.U32.AND P1, PT, R8, 0x3, PT ;  /* 0x000000030800780c */ /* 0x000fe40003f24070 */
[----:B------:R-:W-:-:S11]  /*02f0*/  MOV R8, R5 ;  /* 0x0000000500087202 */ /* 0x000fd60000000f00 */
[----:B-1----:R-:W-:Y:S05]  /*0300*/  @P1 BRA `(.L_x_17) ;  /* 0xfffffffc00d01947 */ /* 0x002fea000383ffff */
.L_x_16:
[----:B------:R-:W-:Y:S06]  /*0310*/  BAR.SYNC.DEFER_BLOCKING 0x0 ;  /* 0x0000000000007b1d */ /* 0x000fec0000010000 */
[----:B------:R-:W-:Y:S05]  /*0320*/  @P0 EXIT ;  /* 0x000000000000094d */ /* 0x000fea0003800000 */
[----:B------:R-:W1:Y:S01]  /*0330*/  S2UR UR5, SR_CgaCtaId ;  /* 0x00000000000579c3 */ /* 0x000e620000008800 */
[----:B------:R-:W-:Y:S01]  /*0340*/  UMOV UR4, 0x400 ;  /* 0x0000040000047882 */ /* 0x000fe20000000000 */
[----:B------:R-:W-:Y:S01]  /*0350*/  MOV R12, 0x0 ;  /* 0x00000000000c7802 */ /* 0x000fe20000000f00 */
[----:B------:R-:W-:Y:S05]  /*0360*/  STL [R1], R0 ;  /* 0x0000000001007387 */ /* 0x000fea0000100800 */
[----:B------:R-:W2:Y:S08]  /*0370*/  LDC.64 R8, c[0x0][0x398] ;  /* 0x0000e600ff087b82 */ /* 0x000eb00000000a00 */
[----:B------:R-:W3:Y:S01]  /*0380*/  LDC.64 R12, c[0x4][R12] ;  /* 0x010000000c0c7b82 */ /* 0x000ee20000000a00 */
[----:B-1----:R-:W-:Y:S01]  /*0390*/  ULEA UR4, UR5, UR4, 0x18 ;  /* 0x0000000405047291 */ /* 0x002fe2000f8ec0ff */
[----:B--2---:R-:W-:-:S08]  /*03a0*/  IMAD.WIDE.U32 R8, R0, 0x8, R8 ;  /* 0x0000000800087825 */ /* 0x004fd000078e0008 */
[----:B------:R-:W1:Y:S02]  /*03b0*/  LDS.64 R2, [UR4] ;  /* 0x00000004ff027984 */ /* 0x000e640008000a00 */
[----:B------:R-:W0:Y:S02]  /*03c0*/  LDCU.64 UR4, c[0x4][0x8] ;  /* 0x01000100ff0477ac */ /* 0x000e240008000a00 */
[----:B0-----:R-:W-:Y:S01]  /*03d0*/  IMAD.U32 R4, RZ, RZ, UR4 ;  /* 0x00000004ff047e24 */ /* 0x001fe2000f8e00ff */
[----:B------:R-:W-:Y:S01]  /*03e0*/  MOV R5, UR5 ;  /* 0x0000000500057c02 */ /* 0x000fe20008000f00 */
[----:B-1----:R-:W0:Y:S01]  /*03f0*/  F2F.F64.F32 R10, R2 ;  /* 0x00000002000a7310 */ /* 0x002e220000201800 */
[----:B------:R1:W-:Y:S04]  /*0400*/  STG.E desc[UR6][R8.64], R2 ;  /* 0x0000000208007986 */ /* 0x0003e8000c101906 */
[----:B------:R1:W-:Y:S04]  /*0410*/  STG.E desc[UR6][R8.64+0x4], R3 ;  /* 0x0000040308007986 */ /* 0x0003e8000c101906 */
[----:B------:R1:W-:Y:S04]  /*0420*/  STL [R1+0x10], R3 ;  /* 0x0000100301007387 */ /* 0x0003e80000100800 */
[----:B0--3--:R1:W-:Y:S02]  /*0430*/  STL.64 [R1+0x8], R10 ;  /* 0x0000080a01007387 */ /* 0x0093e40000100a00 */
[----:B------:R-:W-:-:S07]  /*0440*/  LEPC R20, `(.L_x_18) ;  /* 0x000000001014794e */ /* 0x000fce0000000000 */
[----:B-1----:R-:W-:Y:S05]  /*0450*/  CALL.ABS.NOINC R12 ;  /* 0x000000000c007343 */ /* 0x002fea0003c00000 */
.L_x_18:
[----:B------:R-:W-:Y:S05]  /*0460*/  EXIT ;  /* 0x000000000000794d */ /* 0x000fea0003800000 */
.L_x_19:
        /* <DEDUP_REMOVED lines=9> */
.L_x_29:


//--------------------- .text._Z9relabel_kPKfS0_iiPi --------------------------
	.section	.text._Z9relabel_kPKfS0_iiPi,"ax",@progbits
	.align	128
        .global         _Z9relabel_kPKfS0_iiPi
        .type           _Z9relabel_kPKfS0_iiPi,@function
        .size           _Z9relabel_kPKfS0_iiPi,(.L_x_30 - _Z9relabel_kPKfS0_iiPi)
        .other          _Z9relabel_kPKfS0_iiPi,@"STO_CUDA_ENTRY STV_DEFAULT"
_Z9relabel_kPKfS0_iiPi:
.text._Z9relabel_kPKfS0_iiPi:
[----:B------:R-:W-:Y:S01]  /*0000*/  LDC R1, c[0x0][0x37c] ;  /* 0x0000df00ff017b82 */ /* 0x000fe20000000800 */
[----:B------:R-:W0:Y:S07]  /*0010*/  S2R R0, SR_TID.X ;  /* 0x0000000000007919 */ /* 0x000e2e0000002100 */
[----:B------:R-:W0:Y:S01]  /*0020*/  S2UR UR4, SR_CTAID.X ;  /* 0x00000000000479c3 */ /* 0x000e220000002500 */
[----:B------:R-:W1:Y:S07]  /*0030*/  LDCU UR5, c[0x0][0x390] ;  /* 0x00007200ff0577ac */ /* 0x000e6e0008000800 */
[----:B------:R-:W0:Y:S02]  /*0040*/  LDC R3, c[0x0][0x360] ;  /* 0x0000d800ff037b82 */ /* 0x000e240000000800 */
[----:B0-----:R-:W-:-:S05]  /*0050*/  IMAD R0, R3, UR4, R0 ;  /* 0x0000000403007c24 */ /* 0x001fca000f8e0200 */
[----:B-1----:R-:W-:-:S13]  /*0060*/  ISETP.GE.AND P0, PT, R0, UR5, PT ;  /* 0x0000000500007c0c */ /* 0x002fda000bf06270 */
[----:B------:R-:W-:Y:S05]  /*0070*/  @P0 EXIT ;  /* 0x000000000000094d */ /* 0x000fea0003800000 */
[----:B------:R-:W0:Y:S01]  /*0080*/  LDCU UR6, c[0x0][0x394] ;  /* 0x00007280ff0677ac */ /* 0x000e220008000800 */
[----:B------:R-:W-:Y:S01]  /*0090*/  IMAD.MOV.U32 R4, RZ, RZ, RZ ;  /* 0x000000ffff047224 */ /* 0x000fe200078e00ff */
[----:B------:R-:W1:Y:S01]  /*00a0*/  LDCU.64 UR10, c[0x0][0x358] ;  /* 0x00006b00ff0a77ac */ /* 0x000e620008000a00 */
[----:B0-----:R-:W-:-:S09]  /*00b0*/  UISETP.GE.AND UP0, UPT, UR6, 0x1, UPT ;  /* 0x000000010600788c */ /* 0x001fd2000bf06270 */
[----:B-1----:R-:W-:Y:S05]  /*00c0*/  BRA.U !UP0, `(.L_x_20) ;  /* 0x0000000d088c7547 */ /* 0x002fea000b800000 */
[----:B------:R-:W0:Y:S02]  /*00d0*/  LDC.64 R2, c[0x0][0x380] ;  /* 0x0000e000ff027b82 */ /* 0x000e240000000a00 */
[----:B0-----:R-:W-:-:S05]  /*00e0*/  IMAD.WIDE R2, R0, 0x4, R2 ;  /* 0x0000000400027825 */ /* 0x001fca00078e0202 */
[----:B------:R0:W5:Y:S01]  /*00f0*/  LDG.E R5, desc[UR10][R2.64] ;  /* 0x0000000a02057981 */ /* 0x000162000c1e1900 */
[----:B------:R-:W-:Y:S01]  /*0100*/  UISETP.GE.U32.AND UP1, UPT, UR6, 0x10, UPT ;  /* 0x000000100600788c */ /* 0x000fe2000bf26070 */
[----:B------:R-:W-:Y:S01]  /*0110*/  HFMA2 R6, -RZ, RZ, 1.875, 0 ;  /* 0x3f800000ff067431 */ /* 0x000fe200000001ff */
[----:B------:R-:W-:Y:S01]  /*0120*/  ULOP3.LUT UR7, UR6, 0xf, URZ, 0xc0, !UPT ;  /* 0x0000000f06077892 */ /* 0x000fe2000f8ec0ff */
[----:B------:R-:W-:Y:S01]  /*0130*/  IMAD.MOV.U32 R7, RZ, RZ, RZ ;  /* 0x000000ffff077224 */ /* 0x000fe200078e00ff */
[----:B------:R-:W-:Y:S02]  /*0140*/  MOV R4, RZ ;  /* 0x000000ff00047202 */ /* 0x000fe40000000f00 */
[----:B------:R-:W-:-:S03]  /*0150*/  UISETP.NE.AND UP0, UPT, UR7, URZ, UPT ;  /* 0x000000ff0700728c */ /* 0x000fc6000bf05270 */
[----:B0-----:R-:W-:Y:S08]  /*0160*/  BRA.U !UP1, `(.L_x_21) ;  /* 0x0000000509bc7547 */ /* 0x001ff0000b800000 */
[----:B------:R-:W0:Y:S01]  /*0170*/  LDCU.64 UR4, c[0x0][0x388] ;  /* 0x00007100ff0477ac */ /* 0x000e220008000a00 */
[----:B------:R-:W-:Y:S01]  /*0180*/  IMAD.MOV.U32 R6, RZ, RZ, 0x3f800000 ;  /* 0x3f800000ff067424 */ /* 0x000fe200078e00ff */
[----:B------:R-:W-:Y:S01]  /*0190*/  MOV R8, RZ ;  /* 0x000000ff00087202 */ /* 0x000fe20000000f00 */
[----:B------:R-:W-:Y:S01]  /*01a0*/  IMAD.MOV.U32 R4, RZ, RZ, RZ ;  /* 0x000000ffff047224 */ /* 0x000fe200078e00ff */
[----:B------:R-:W-:-:S06]  /*01b0*/  ULOP3.LUT UR8, UR6, 0x7ffffff0, URZ, 0xc0, !UPT ;  /* 0x7ffffff006087892 */ /* 0x000fcc000f8ec0ff */
[----:B------:R-:W-:Y:S01]  /*01c0*/  MOV R7, UR8 ;  /* 0x0000000800077c02 */ /* 0x000fe20008000f00 */
[----:B0-----:R-:W-:-:S04]  /*01d0*/  UIADD3 UR4, UP1, UPT, UR4, 0x20, URZ ;  /* 0x0000002004047890 */ /* 0x001fc8000ff3e0ff */
[----:B------:R-:W-:Y:S02]  /*01e0*/  UIADD3.X UR5, UPT, UPT, URZ, UR5, URZ, UP1, !UPT ;  /* 0x00000005ff057290 */ /* 0x000fe40008ffe4ff */
[----:B------:R-:W-:-:S04]  /*01f0*/  IMAD.U32 R2, RZ, RZ, UR4 ;  /* 0x00000004ff027e24 */ /* 0x000fc8000f8e00ff */
[----:B------:R-:W-:-:S07]  /*0200*/  MOV R3, UR5 ;  /* 0x0000000500037c02 */ /* 0x000fce0008000f00 */
.L_x_22:
[----:B------:R-:W2:Y:S04]  /*0210*/  LDG.E R15, desc[UR10][R2.64+-0x20] ;  /* 0xffffe00a020f7981 */ /* 0x000ea8000c1e1900 */
[----:B------:R-:W3:Y:S04]  /*0220*/  LDG.E R17, desc[UR10][R2.64+-0x1c] ;  /* 0xffffe40a02117981 */ /* 0x000ee8000c1e1900 */
[----:B------:R-:W4:Y:S04]  /*0230*/  LDG.E R19, desc[UR10][R2.64+-0x18] ;  /* 0xffffe80a02137981 */ /* 0x000f28000c1e1900 */
        /* <DEDUP_REMOVED lines=12> */
[----:B------:R-:W4:Y:S01]  /*0300*/  LDG.E R10, desc[UR10][R2.64+0x1c] ;  /* 0x00001c0a020a7981 */ /* 0x000f22000c1e1900 */
[----:B--2--5:R-:W-:-:S04]  /*0310*/  FADD R15, R5, -R15 ;  /* 0x8000000f050f7221 */ /* 0x024fc80000000000 */
[----:B------:R-:W-:Y:S01]  /*0320*/  FMUL R15, R15, R15 ;  /* 0x0000000f0f0f7220 */ /* 0x000fe20000400000 */
[C---:B---3--:R-:W-:Y:S01]  /*0330*/  FADD R17, R5.reuse, -R17 ;  /* 0x8000001105117221 */ /* 0x048fe20000000000 */
[----:B----4-:R-:W-:-:S03]  /*0340*/  FADD R19, R5, -R19 ;  /* 0x8000001305137221 */ /* 0x010fc60000000000 */
[-C--:B------:R-:W-:Y:S01]  /*0350*/  FSETP.GTU.AND P3, PT, R15, R6.reuse, PT ;  /* 0x000000060f00720b */ /* 0x080fe20003f6c000 */
[----:B------:R-:W-:Y:S01]  /*0360*/  FMUL R17, R17, R17 ;  /* 0x0000001111117220 */ /* 0x000fe20000400000 */
[----:B------:R-:W-:Y:S02]  /*0370*/  FMUL R19, R19, R19 ;  /* 0x0000001313137220 */ /* 0x000fe40000400000 */
[----:B------:R-:W-:Y:S01]  /*0380*/  FSEL R6, R15, R6, !P3 ;  /* 0x000000060f067208 */ /* 0x000fe20005800000 */
[C---:B------:R-:W-:Y:S01]  /*0390*/  FADD R24, R5.reuse, -R24 ;  /* 0x8000001805187221 */ /* 0x040fe20000000000 */
[----:B------:R-:W-:Y:S01]  /*03a0*/  SEL R4, R8, R4, !P3 ;  /* 0x0000000408047207 */ /* 0x000fe20005800000 */
[----:B------:R-:W-:Y:S01]  /*03b0*/  FADD R26, R5, -R26 ;  /* 0x8000001a051a7221 */ /* 0x000fe20000000000 */
[----:B------:R-:W-:Y:S01]  /*03c0*/  FSETP.GTU.AND P4, PT, R17, R6, PT ;  /* 0x000000061100720b */ /* 0x000fe20003f8c000 */
[----:B------:R-:W-:Y:S01]  /*03d0*/  FMUL R15, R24, R24 ;  /* 0x00000018180f7220 */ /* 0x000fe20000400000 */
[----:B------:R-:W-:-:S02]  /*03e0*/  FADD R28, R5, -R28 ;  /* 0x8000001c051c7221 */ /* 0x000fc40000000000 */
[----:B------:R-:W-:Y:S01]  /*03f0*/  FSEL R6, R17, R6, !P4 ;  /* 0x0000000611067208 */ /* 0x000fe20006000000 */
[----:B------:R-:W-:Y:S01]  /*0400*/  FMUL R17, R26, R26 ;  /* 0x0000001a1a117220 */ /* 0x000fe20000400000 */
[----:B------:R-:W-:Y:S02]  /*0410*/  FADD R9, R5, -R9 ;  /* 0x8000000905097221 */ /* 0x000fe40000000000 */
[-C--:B------:R-:W-:Y:S02]  /*0420*/  FSETP.GTU.AND P5, PT, R19, R6.reuse, PT ;  /* 0x000000061300720b */ /* 0x080fe40003fac000 */
[----:B------:R-:W-:Y:S02]  /*0430*/  FMUL R9, R9, R9 ;  /* 0x0000000909097220 */ /* 0x000fe40000400000 */
[----:B------:R-:W-:Y:S01]  /*0440*/  FSEL R6, R19, R6, !P5 ;  /* 0x0000000613067208 */ /* 0x000fe20006800000 */
[----:B------:R-:W-:Y:S01]  /*0450*/  FADD R11, R5, -R11 ;  /* 0x8000000b050b7221 */ /* 0x000fe20000000000 */
[----:B------:R-:W-:-:S02]  /*0460*/  @!P4 VIADD R4, R8, 0x1 ;  /* 0x000000010804c836 */ /* 0x000fc40000000000 */
[----:B------:R-:W-:Y:S01]  /*0470*/  FADD R13, R5, -R13 ;  /* 0x8000000d050d7221 */ /* 0x000fe20000000000 */
[-C--:B------:R-:W-:Y:S01]  /*0480*/  FSETP.GTU.AND P6, PT, R15, R6.reuse, PT ;  /* 0x000000060f00720b */ /* 0x080fe20003fcc000 */
[----:B------:R-:W-:Y:S02]  /*0490*/  FMUL R11, R11, R11 ;  /* 0x0000000b0b0b7220 */ /* 0x000fe40000400000 */
[----:B------:R-:W-:Y:S01]  /*04a0*/  FMUL R13, R13, R13 ;  /* 0x0000000d0d0d7220 */ /* 0x000fe20000400000 */
[----:B------:R-:W-:Y:S01]  /*04b0*/  FSEL R6, R15, R6, !P6 ;  /* 0x000000060f067208 */ /* 0x000fe20007000000 */
[----:B------:R-:W-:Y:S01]  /*04c0*/  FMUL R15, R28, R28 ;  /* 0x0000001c1c0f7220 */ /* 0x000fe20000400000 */
[C---:B------:R-:W-:Y:S01]  /*04d0*/  FADD R22, R5.reuse, -R22 ;  /* 0x8000001605167221 */ /* 0x040fe20000000000 */
[----:B------:R-:W-:Y:S01]  /*04e0*/  FADD R20, R5, -R20 ;  /* 0x8000001405147221 */ /* 0x000fe20000000000 */
[-C--:B------:R-:W-:Y:S02]  /*04f0*/  FSETP.GTU.AND P0, PT, R17, R6.reuse, PT ;  /* 0x000000061100720b */ /* 0x080fe40003f0c000 */
[C---:B------:R-:W-:Y:S01]  /*0500*/  @!P5 IADD3 R4, PT, PT, R8.reuse, 0x2, RZ ;  /* 0x000000020804d810 */ /* 0x040fe20007ffe0ff */
[----:B------:R-:W-:Y:S01]  /*0510*/  FADD R18, R5, -R18 ;  /* 0x8000001205127221 */ /* 0x000fe20000000000 */
[----:B------:R-:W-:Y:S01]  /*0520*/  FSEL R6, R17, R6, !P0 ;  /* 0x0000000611067208 */ /* 0x000fe20004000000 */
[----:B------:R-:W-:-:S02]  /*0530*/  @!P6 VIADD R4, R8, 0x3 ;  /* 0x000000030804e836 */ /* 0x000fc40000000000 */
[----:B------:R-:W-:Y:S01]  /*0540*/  FADD R16, R5, -R16 ;  /* 0x8000001005107221 */ /* 0x000fe20000000000 */
[----:B------:R-:W-:Y:S01]  /*0550*/  FSETP.GTU.AND P1, PT, R15, R6, PT ;  /* 0x000000060f00720b */ /* 0x000fe20003f2c000 */
[----:B------:R-:W-:-:S03]  /*0560*/  FADD R14, R5, -R14 ;  /* 0x8000000e050e7221 */ /* 0x000fc60000000000 */
[----:B------:R-:W-:Y:S02]  /*0570*/  FSEL R6, R15, R6, !P1 ;  /* 0x000000060f067208 */ /* 0x000fe40004800000 */
[----:B------:R-:W-:Y:S01]  /*0580*/  @!P0 IADD3 R4, PT, PT, R8, 0x4, RZ ;  /* 0x0000000408048810 */ /* 0x000fe20007ffe0ff */
[----:B------:R-:W-:Y:S01]  /*0590*/  FADD R12, R5, -R12 ;  /* 0x8000000c050c7221 */ /* 0x000fe20000000000 */
[----:B------:R-:W-:Y:S01]  /*05a0*/  FSETP.GTU.AND P2, PT, R9, R6, PT ;  /* 0x000000060900720b */ /* 0x000fe20003f4c000 */
[----:B------:R-:W-:-:S03]  /*05b0*/  FADD R10, R5, -R10 ;  /* 0x8000000a050a7221 */ /* 0x000fc60000000000 */
[----:B------:R-:W-:Y:S01]  /*05c0*/  FSEL R6, R9, R6, !P2 ;  /* 0x0000000609067208 */ /* 0x000fe20005000000 */
[----:B------:R-:W-:Y:S01]  /*05d0*/  FMUL R9, R22, R22 ;  /* 0x0000001616097220 */ /* 0x000fe20000400000 */
[----:B------:R-:W-:Y:S02]  /*05e0*/  @!P1 VIADD R4, R8, 0x5 ;  /* 0x0000000508049836 */ /* 0x000fe40000000000 */
[----:B------:R-:W-:-:S04]  /*05f0*/  FSETP.GTU.AND P3, PT, R11, R6, PT ;  /* 0x000000060b00720b */ /* 0x000fc80003f6c000 */
[----:B------:R-:W-:Y:S01]  /*0600*/  FSEL R6, R11, R6, !P3 ;  /* 0x000000060b067208 */ /* 0x000fe20005800000 */
[----:B------:R-:W-:Y:S01]  /*0610*/  FMUL R11, R20, R20 ;  /* 0x00000014140b7220 */ /* 0x000fe20000400000 */
[----:B------:R-:W-:Y:S02]  /*0620*/  @!P2 IADD3 R4, PT, PT, R8, 0x6, RZ ;  /* 0x000000060804a810 */ /* 0x000fe40007ffe0ff */
[----:B------:R-:W-:-:S04]  /*0630*/  FSETP.GTU.AND P4, PT, R13, R6, PT ;  /* 0x000000060d00720b */ /* 0x000fc80003f8c000 */
[----:B------:R-:W-:Y:S01]  /*0640*/  FSEL R6, R13, R6, !P4 ;  /* 0x000000060d067208 */ /* 0x000fe20006000000 */
[----:B------:R-:W-:-:S03]  /*0650*/  @!P3 VIADD R4, R8, 0x7 ;  /* 0x000000070804b836 */ /* 0x000fc60000000000 */
[----:B------:R-:W-:-:S04]  /*0660*/  FSETP.GTU.AND P5, PT, R9, R6, PT ;  /* 0x000000060900720b */ /* 0x000fc80003fac000 */
[----:B------:R-:W-:Y:S01]  /*0670*/  FSEL R6, R9, R6, !P5 ;  /* 0x0000000609067208 */ /* 0x000fe20006800000 */
[----:B------:R-:W-:Y:S01]  /*0680*/  FMUL R9, R18, R18 ;  /* 0x0000001212097220 */ /* 0x000fe20000400000 */
[----:B------:R-:W-:Y:S02]  /*0690*/  @!P4 IADD3 R4, PT, PT, R8, 0x8, RZ ;  /* 0x000000080804c810 */ /* 0x000fe40007ffe0ff */
[----:B------:R-:W-:-:S04]  /*06a0*/  FSETP.GTU.AND P6, PT, R11, R6, PT ;  /* 0x000000060b00720b */ /* 0x000fc80003fcc000 */
        /* <DEDUP_REMOVED lines=17> */
[----:B------:R-:W-:Y:S01]  /*07c0*/  @!P2 VIADD R4, R8, 0xd ;  /* 0x0000000d0804a836 */ /* 0x000fe20000000000 */
[----:B------:R-:W-:Y:S02]  /*07d0*/  IADD3 R2, P2, PT, R2, 0x40, RZ ;  /* 0x0000004002027810 */ /* 0x000fe40007f5e0ff */
[----:B------:R-:W-:-:S03]  /*07e0*/  FSETP.GTU.AND P0, PT, R9, R6, PT ;  /* 0x000000060900720b */ /* 0x000fc60003f0c000 */
[----:B------:R-:W-:Y:S01]  /*07f0*/  IMAD.X R3, RZ, RZ, R3, P2 ;  /* 0x000000ffff037224 */ /* 0x000fe200010e0603 */
[----:B------:R-:W-:Y:S02]  /*0800*/  FSEL R6, R9, R6, !P0 ;  /* 0x0000000609067208 */ /* 0x000fe40004000000 */
[----:B------:R-:W-:-:S07]  /*0810*/  @!P3 IADD3 R4, PT, PT, R8, 0xe, RZ ;  /* 0x0000000e0804b810 */ /* 0x000fce0007ffe0ff */
[C---:B------:R-:W-:Y:S01]  /*0820*/  @!P0 VIADD R4, R8.reuse, 0xf ;  /* 0x0000000f08048836 */ /* 0x040fe20000000000 */
[----:B------:R-:W-:-:S04]  /*0830*/  IADD3 R8, PT, PT, R8, 0x10, RZ ;  /* 0x0000001008087810 */ /* 0x000fc80007ffe0ff */
[----:B------:R-:W-:-:S13]  /*0840*/  ISETP.NE.AND P1, PT, R8, R7, PT ;  /* 0x000000070800720c */ /* 0x000fda0003f25270 */
[----:B------:R-:W-:Y:S05]  /*0850*/  @P1 BRA `(.L_x_22) ;  /* 0xfffffff8006c1947 */ /* 0x000fea000383ffff */
.L_x_21:
[----:B------:R-:W-:Y:S05]  /*0860*/  BRA.U !UP0, `(.L_x_20) ;  /* 0x0000000508a47547 */ /* 0x000fea000b800000 */
[----:B------:R-:W-:Y:S02]  /*0870*/  UISETP.GE.U32.AND UP0, UPT, UR7, 0x8, UPT ;  /* 0x000000080700788c */ /* 0x000fe4000bf06070 */
[----:B------:R-:W-:-:S04]  /*0880*/  ULOP3.LUT UR5, UR6, 0x7, URZ, 0xc0, !UPT ;  /* 0x0000000706057892 */ /* 0x000fc8000f8ec0ff */
[----:B------:R-:W-:-:S03]  /*0890*/  UISETP.NE.AND UP1, UPT, UR5, URZ, UPT ;  /* 0x000000ff0500728c */ /* 0x000fc6000bf25270 */
[----:B------:R-:W-:Y:S08]  /*08a0*/  BRA.U !UP0, `(.L_x_23) ;  /* 0x0000000108cc7547 */ /* 0x000ff0000b800000 */
[----:B------:R-:W0:Y:S02]  /*08b0*/  LDC.64 R10, c[0x0][0x388] ;  /* 0x0000e200ff0a7b82 */ /* 0x000e240000000a00 */
[----:B0-----:R-:W-:-:S05]  /*08c0*/  IMAD.WIDE.U32 R10, R7, 0x4, R10 ;  /* 0x00000004070a7825 */ /* 0x001fca00078e000a */
[----:B------:R-:W2:Y:S04]  /*08d0*/  LDG.E R12, desc[UR10][R10.64] ;  /* 0x0000000a0a0c7981 */ /* 0x000ea8000c1e1900 */
[----:B------:R-:W3:Y:S04]  /*08e0*/  LDG.E R14, desc[UR10][R10.64+0x4] ;  /* 0x0000040a0a0e7981 */ /* 0x000ee8000c1e1900 */
        /* <DEDUP_REMOVED lines=10> */
[C---:B------:R-:W-:Y:S01]  /*0990*/  FSETP.GTU.AND P2, PT, R3.reuse, R6, PT ;  /* 0x000000060300720b */ /* 0x040fe20003f4c000 */
[----:B------:R-:W-:Y:S01]  /*09a0*/  FMUL R14, R14, R14 ;  /* 0x0000000e0e0e7220 */ /* 0x000fe20000400000 */
[----:B------:R-:W-:Y:S02]  /*09b0*/  FMUL R16, R16, R16 ;  /* 0x0000001010107220 */ /* 0x000fe40000400000 */
[----:B------:R-:W-:Y:S01]  /*09c0*/  FSEL R3, R3, R6, !P2 ;  /* 0x0000000603037208 */ /* 0x000fe20005000000 */
[----:B------:R-:W-:Y:S01]  /*09d0*/  FADD R18, R5, -R18 ;  /* 0x8000001205127221 */ /* 0x000fe20000000000 */
[----:B------:R-:W-:Y:S01]  /*09e0*/  SEL R4, R7, R4, !P2 ;  /* 0x0000000407047207 */ /* 0x000fe20005000000 */
[C---:B------:R-:W-:Y:S01]  /*09f0*/  FADD R20, R5.reuse, -R20 ;  /* 0x8000001405147221 */ /* 0x040fe20000000000 */
[-C--:B------:R-:W-:Y:S01]  /*0a00*/  FSETP.GTU.AND P3, PT, R14, R3.reuse, PT ;  /* 0x000000030e00720b */ /* 0x080fe20003f6c000 */
[----:B------:R-:W-:Y:S02]  /*0a10*/  FMUL R18, R18, R18 ;  /* 0x0000001212127220 */ /* 0x000fe40000400000 */
[----:B------:R-:W-:Y:S01]  /*0a20*/  FMUL R20, R20, R20 ;  /* 0x0000001414147220 */ /* 0x000fe20000400000 */
[----:B------:R-:W-:Y:S01]  /*0a30*/  FSEL R3, R14, R3, !P3 ;  /* 0x000000030e037208 */ /* 0x000fe20005800000 */
[C---:B------:R-:W-:Y:S01]  /*0a40*/  FADD R22, R5.reuse, -R22 ;  /* 0x8000001605167221 */ /* 0x040fe20000000000 */
[----:B------:R-:W-:-:S02]  /*0a50*/  FADD R2, R5, -R2 ;  /* 0x8000000205027221 */ /* 0x000fc40000000000 */
[-C--:B------:R-:W-:Y:S01]  /*0a60*/  FSETP.GTU.AND P4, PT, R16, R3.reuse, PT ;  /* 0x000000031000720b */ /* 0x080fe20003f8c000 */
[----:B------:R-:W-:Y:S01]  /*0a70*/  FMUL R22, R22, R22 ;  /* 0x0000001616167220 */ /* 0x000fe20000400000 */
[----:B------:R-:W-:Y:S02]  /*0a80*/  FMUL R2, R2, R2 ;  /* 0x0000000202027220 */ /* 0x000fe40000400000 */
[----:B------:R-:W-:Y:S01]  /*0a90*/  FSEL R3, R16, R3, !P4 ;  /* 0x0000000310037208 */ /* 0x000fe20006000000 */
[----:B------:R-:W-:Y:S01]  /*0aa0*/  FADD R8, R5, -R8 ;  /* 0x8000000805087221 */ /* 0x000fe20000000000 */
[----:B------:R-:W-:Y:S02]  /*0ab0*/  @!P3 IADD3 R4, PT, PT, R7, 0x1, RZ ;  /* 0x000000010704b810 */ /* 0x000fe40007ffe0ff */
[----:B------:R-:W-:Y:S01]  /*0ac0*/  FSETP.GTU.AND P5, PT, R18, R3, PT ;  /* 0x000000031200720b */ /* 0x000fe20003fac000 */
[----:B------:R-:W-:-:S03]  /*0ad0*/  FMUL R9, R8, R8 ;  /* 0x0000000808097220 */ /* 0x000fc60000400000 */
[----:B------:R-:W-:Y:S01]  /*0ae0*/  FSEL R3, R18, R3, !P5 ;  /* 0x0000000312037208 */ /* 0x000fe20006800000 */
[----:B------:R-:W-:-:S03]  /*0af0*/  @!P4 VIADD R4, R7, 0x2 ;  /* 0x000000020704c836 */ /* 0x000fc60000000000 */
[----:B------:R-:W-:-:S04]  /*0b00*/  FSETP.GTU.AND P1, PT, R20, R3, PT ;  /* 0x000000031400720b */ /* 0x000fc80003f2c000 */
[----:B------:R-:W-:Y:S02]  /*0b10*/  FSEL R3, R20, R3, !P1 ;  /* 0x0000000314037208 */ /* 0x000fe40004800000 */
[----:B------:R-:W-:Y:S02]  /*0b20*/  @!P5 IADD3 R4, PT, PT, R7, 0x3, RZ ;  /* 0x000000030704d810 */ /* 0x000fe40007ffe0ff */
[----:B------:R-:W-:-:S04]  /*0b30*/  FSETP.GTU.AND P0, PT, R22, R3, PT ;  /* 0x000000031600720b */ /* 0x000fc80003f0c000 */
[----:B------:R-:W-:Y:S01]  /*0b40*/  FSEL R3, R22, R3, !P0 ;  /* 0x0000000316037208 */ /* 0x000fe20004000000 */
[----:B------:R-:W-:-:S03]  /*0b50*/  @!P1 VIADD R4, R7, 0x4 ;  /* 0x0000000407049836 */ /* 0x000fc60000000000 */
[----:B------:R-:W-:-:S04]  /*0b60*/  FSETP.GTU.AND P2, PT, R2, R3, PT ;  /* 0x000000030200720b */ /* 0x000fc80003f4c000 */
[----:B------:R-:W-:Y:S02]  /*0b70*/  FSEL R2, R2, R3, !P2 ;  /* 0x0000000302027208 */ /* 0x000fe40005000000 */
[----:B------:R-:W-:Y:S02]  /*0b80*/  @!P0 IADD3 R4, PT, PT, R7, 0x5, RZ ;  /* 0x0000000507048810 */ /* 0x000fe40007ffe0ff */
[----:B------:R-:W-:-:S04]  /*0b90*/  FSETP.GTU.AND P3, PT, R9, R2, PT ;  /* 0x000000020900720b */ /* 0x000fc80003f6c000 */
[----:B------:R-:W-:Y:S01]  /*0ba0*/  FSEL R6, R9, R2, !P3 ;  /* 0x0000000209067208 */ /* 0x000fe20005800000 */
[----:B------:R-:W-:-:S08]  /*0bb0*/  @!P2 VIADD R4, R7, 0x6 ;  /* 0x000000060704a836 */ /* 0x000fd00000000000 */
[C---:B------:R-:W-:Y:S01]  /*0bc0*/  @!P3 IADD3 R4, PT, PT, R7.reuse, 0x7, RZ ;  /* 0x000000070704b810 */ /* 0x040fe20007ffe0ff */
[----:B------:R-:W-:-:S07]  /*0bd0*/  VIADD R7, R7, 0x8 ;  /* 0x0000000807077836 */ /* 0x000fce0000000000 */
.L_x_23:
        /* <DEDUP_REMOVED lines=10> */
[----:B------:R-:W4:Y:S01]  /*0c80*/  LDG.E R14, desc[UR10][R2.64+0xc] ;  /* 0x00000c0a020e7981 */ /* 0x000f22000c1e1900 */
[----:B--2--5:R-:W-:-:S04]  /*0c90*/  FADD R8, R5, -R8 ;  /* 0x8000000805087221 */ /* 0x024fc80000000000 */
[----:B------:R-:W-:Y:S01]  /*0ca0*/  FMUL R9, R8, R8 ;  /* 0x0000000808097220 */ /* 0x000fe20000400000 */
[C---:B---3--:R-:W-:Y:S01]  /*0cb0*/  FADD R10, R5.reuse, -R10 ;  /* 0x8000000a050a7221 */ /* 0x048fe20000000000 */
[----:B----4-:R-:W-:-:S03]  /*0cc0*/  FADD R12, R5, -R12 ;  /* 0x8000000c050c7221 */ /* 0x010fc60000000000 */
[----:B------:R-:W-:Y:S01]  /*0cd0*/  FSETP.GTU.AND P0, PT, R9, R6, PT ;  /* 0x000000060900720b */ /* 0x000fe20003f0c000 */
[----:B------:R-:W-:Y:S01]  /*0ce0*/  FMUL R11, R10, R10 ;  /* 0x0000000a0a0b7220 */ /* 0x000fe20000400000 */
[----:B------:R-:W-:Y:S02]  /*0cf0*/  FADD R14, R5, -R14 ;  /* 0x8000000e050e7221 */ /* 0x000fe40000000000 */
[----:B------:R-:W-:Y:S01]  /*0d00*/  FSEL R6, R9, R6, !P0 ;  /* 0x0000000609067208 */ /* 0x000fe20004000000 */
[----:B------:R-:W-:Y:S01]  /*0d10*/  FMUL R9, R12, R12 ;  /* 0x0000000c0c097220 */ /* 0x000fe20000400000 */
[----:B------:R-:W-:Y:S01]  /*0d20*/  SEL R4, R7, R4, !P0 ;  /* 0x0000000407047207 */ /* 0x000fe20004000000 */
[----:B------:R-:W-:Y:S01]  /*0d30*/  FMUL R3, R14, R14 ;  /* 0x0000000e0e037220 */ /* 0x000fe20000400000 */
[----:B------:R-:W-:-:S04]  /*0d40*/  FSETP.GTU.AND P1, PT, R11, R6, PT ;  /* 0x000000060b00720b */ /* 0x000fc80003f2c000 */
[----:B------:R-:W-:-:S04]  /*0d50*/  FSEL R6, R11, R6, !P1 ;  /* 0x000000060b067208 */ /* 0x000fc80004800000 */
        /* <DEDUP_REMOVED lines=8> */
.L_x_24:
[----:B------:R-:W-:Y:S05]  /*0de0*/  BRA.U !UP1, `(.L_x_20) ;  /* 0x0000000109447547 */ /* 0x000fea000b800000 */
[----:B------:R-:W0:Y:S01]  /*0df0*/  LDC.64 R2, c[0x0][0x388] ;  /* 0x0000e200ff027b82 */ /* 0x000e220000000a00 */
[----:B------:R-:W-:Y:S01]  /*0e00*/  UIADD3 UR4, UPT, UPT, -UR4, URZ, URZ ;  /* 0x000000ff04047290 */ /* 0x000fe2000fffe1ff */
[----:B0-----:R-:W-:-:S03]  /*0e10*/  IMAD.WIDE.U32 R2, R7, 0x4, R2 ;  /* 0x0000000407027825 */ /* 0x001fc600078e0002 */
[----:B------:R-:W-:-:S08]  /*0e20*/  MOV R10, R2 ;  /* 0x00000002000a7202 */ /* 0x000fd00000000f00 */
.L_x_25:
[----:B------:R-:W-:-:S06]  /*0e30*/  IMAD.MOV.U32 R2, RZ, RZ, R10 ;  /* 0x000000ffff027224 */ /* 0x000fcc00078e000a */
[----:B------:R0:W2:Y:S01]  /*0e40*/  LDG.E R2, desc[UR10][R2.64] ;  /* 0x0000000a02027981 */ /* 0x0000a2000c1e1900 */
[----:B------:R-:W-:Y:S01]  /*0e50*/  UIADD3 UR4, UPT, UPT, UR4, 0x1, URZ ;  /* 0x0000000104047890 */ /* 0x000fe2000fffe0ff */
[----:B------:R-:W-:-:S03]  /*0e60*/  IADD3 R10, P1, PT, R10, 0x4, RZ ;  /* 0x000000040a0a7810 */ /* 0x000fc60007f3e0ff */
[----:B------:R-:W-:Y:S01]  /*0e70*/  UISETP.NE.AND UP0, UPT, UR4, URZ, UPT ;  /* 0x000000ff0400728c */ /* 0x000fe2000bf05270 */
[----:B0-----:R-:W-:Y:S01]  /*0e80*/  IADD3.X R3, PT, PT, RZ, R3, RZ, P1, !PT ;  /* 0x00000003ff037210 */ /* 0x001fe20000ffe4ff */
[----:B--2--5:R-:W-:-:S04]  /*0e90*/  FADD R8, R5, -R2 ;  /* 0x8000000205087221 */ /* 0x024fc80000000000 */
[----:B------:R-:W-:-:S05]  /*0ea0*/  FMUL R9, R8, R8 ;  /* 0x0000000808097220 */ /* 0x000fca0000400000 */
[----:B------:R-:W-:-:S04]  /*0eb0*/  FSETP.GTU.AND P0, PT, R9, R6, PT ;  /* 0x000000060900720b */ /* 0x000fc80003f0c000 */
[C---:B------:R-:W-:Y:S01]  /*0ec0*/  SEL R4, R7.reuse, R4, !P0 ;  /* 0x0000000407047207 */ /* 0x040fe20004000000 */
[----:B------:R-:W-:Y:S01]  /*0ed0*/  VIADD R7, R7, 0x1 ;  /* 0x0000000107077836 */ /* 0x000fe20000000000 */
[----:B------:R-:W-:Y:S01]  /*0ee0*/  FSEL R6, R9, R6, !P0 ;  /* 0x0000000609067208 */ /* 0x000fe20004000000 */
[----:B------:R-:W-:Y:S06]  /*0ef0*/  BRA.U UP0, `(.L_x_25) ;  /* 0xfffffffd00cc7547 */ /* 0x000fec000b83ffff */
.L_x_20:
[----:B------:R-:W0:Y:S02]  /*0f00*/  LDC.64 R2, c[0x0][0x398] ;  /* 0x0000e600ff027b82 */ /* 0x000e240000000a00 */
[----:B0-----:R-:W-:-:S05]  /*0f10*/  IMAD.WIDE R2, R0, 0x4, R2 ;  /* 0x0000000400027825 */ /* 0x001fca00078e0202 */
[----:B------:R-:W-:Y:S01]  /*0f20*/  STG.E desc[UR10][R2.64], R4 ;  /* 0x0000000402007986 */ /* 0x000fe2000c10190a */
[----:B------:R-:W-:Y:S05]  /*0f30*/  EXIT ;  /* 0x000000000000794d */ /* 0x000fea0003800000 */
.L_x_26:
        /* <DEDUP_REMOVED lines=12> */
.L_x_30:


//--------------------- .nv.global.init           --------------------------
	.section	.nv.global.init,"aw",@progbits
.nv.global.init:
	.type		$str,@object
	.size		$str,($str$1 - $str)
$str:
        /*0000*/ 	.byte	0x42, 0x6c, 0x6f, 0x63, 0x6b, 0x49, 0x64, 0x20, 0x3d, 0x20, 0x25, 0x64, 0x2c, 0x20, 0x53, 0x75
        /*0010*/ 	.byte	0x6d, 0x20, 0x3d, 0x20, 0x25, 0x66, 0x2c, 0x20, 0x43, 0x6f, 0x75, 0x6e, 0x74, 0x20, 0x3d, 0x20
        /*0020*/ 	.byte	0x25, 0x64, 0x0a, 0x00
	.type		$str$1,@object
	.size		$str$1,(.L_1 - $str$1)
$str$1:
        /*0024*/ 	.byte	0x43, 0x6c, 0x75, 0x73, 0x74, 0x65, 0x72, 0x20, 0x3d, 0x20, 0x25, 0x64, 0x2c, 0x20, 0x53, 0x75
        /*0034*/ 	.byte	0x6d, 0x20, 0x3d, 0x20, 0x25, 0x66, 0x2c, 0x20, 0x43, 0x6f, 0x75, 0x6e, 0x74, 0x20, 0x3d, 0x20
        /*0044*/ 	.byte	0x25, 0x64, 0x0a, 0x00
.L_1:


//--------------------- .nv.shared._Z13findCenters_kPK7ClusteriiPf --------------------------
	.section	.nv.shared._Z13findCenters_kPK7ClusteriiPf,"aw",@nobits
	.sectionflags	@""
	.align	16
	.zero		1024


//--------------------- .nv.shared.reserved.0     --------------------------
	.section	.nv.shared.reserved.0,"aw",@nobits
	.weak		__nv_reservedSMEM_offset_0_alias
	.size		__nv_reservedSMEM_offset_0_alias, 0, 64
	.other		__nv_reservedSMEM_offset_0_alias,@"STO_CUDA_RESERVED_SHARED STV_DEFAULT"
__nv_reservedSMEM_offset_0_alias:
	.zero		0
	.zero		64


//--------------------- .nv.shared._Z19calculateClusters_kPKfPKiiiP7Cluster --------------------------
	.section	.nv.shared._Z19calculateClusters_kPKfPKiiiP7Cluster,"aw",@nobits
	.sectionflags	@""
	.align	16
	.zero		1024


//--------------------- .nv.shared._Z9relabel_kPKfS0_iiPi --------------------------
	.section	.nv.shared._Z9relabel_kPKfS0_iiPi,"aw",@nobits
	.sectionflags	@""
	.align	16
	.zero		1024


//--------------------- .nv.constant0._Z13findCenters_kPK7ClusteriiPf --------------------------
	.section	.nv.constant0._Z13findCenters_kPK7ClusteriiPf,"a",@progbits
	.sectionflags	@""
	.align	4
.nv.constant0._Z13findCenters_kPK7ClusteriiPf:
	.zero		920


//--------------------- .nv.constant0._Z19calculateClusters_kPKfPKiiiP7Cluster --------------------------
	.section	.nv.constant0._Z19calculateClusters_kPKfPKiiiP7Cluster,"a",@progbits
	.sectionflags	@""
	.align	4
.nv.constant0._Z19calculateClusters_kPKfPKiiiP7Cluster:
	.zero		928


//--------------------- .nv.constant0._Z9relabel_kPKfS0_iiPi --------------------------
	.section	.nv.constant0._Z9relabel_kPKfS0_iiPi,"a",@progbits
	.sectionflags	@""
	.align	4
.nv.constant0._Z9relabel_kPKfS0_iiPi:
	.zero		928


//--------------------- SYMBOLS --------------------------

	.type		.nv.reservedSmem.offset0,@object
	.size		.nv.reservedSmem.offset0,0x4
	.type		.nv.reservedSmem.cap,@object
	.size		.nv.reservedSmem.cap,0x4
	.type		vprintf,@function
